//
// Generated by NVIDIA NVVM Compiler
//
// Compiler Build ID: CL-36424714
// Cuda compilation tools, release 13.0, V13.0.88
// Based on NVVM 20.0.0
//

.version 9.0
.target sm_100
.address_size 64

	// .globl	_Z15classify_kernelP5PointiPiiii
.func  (.param .b64 func_retval0) __internal_accurate_pow
(
	.param .b64 __internal_accurate_pow_param_0
)
;

.visible .entry _Z15classify_kernelP5PointiPiiii(
	.param .u64 .ptr .align 1 _Z15classify_kernelP5PointiPiiii_param_0,
	.param .u32 _Z15classify_kernelP5PointiPiiii_param_1,
	.param .u64 .ptr .align 1 _Z15classify_kernelP5PointiPiiii_param_2,
	.param .u32 _Z15classify_kernelP5PointiPiiii_param_3,
	.param .u32 _Z15classify_kernelP5PointiPiiii_param_4,
	.param .u32 _Z15classify_kernelP5PointiPiiii_param_5
)
{
	.local .align 16 .b8 	__local_depot0[16000032];
	.reg .b64 	%SP;
	.reg .b64 	%SPL;
	.reg .pred 	%p<130>;
	.reg .b16 	%rs<24>;
	.reg .b32 	%r<385>;
	.reg .b64 	%rd<112>;
	.reg .b64 	%fd<226>;

	mov.u64 	%SPL, __local_depot0;
	ld.param.u32 	%r46, [_Z15classify_kernelP5PointiPiiii_param_1];
	ld.param.u32 	%r49, [_Z15classify_kernelP5PointiPiiii_param_3];
	ld.param.u32 	%r47, [_Z15classify_kernelP5PointiPiiii_param_4];
	ld.param.u32 	%r48, [_Z15classify_kernelP5PointiPiiii_param_5];
	add.u64 	%rd1, %SPL, 0;
	add.u64 	%rd2, %SPL, 16000000;
	mov.u32 	%r51, %ctaid.x;
	mov.u32 	%r52, %ntid.x;
	mov.u32 	%r53, %tid.x;
	mad.lo.s32 	%r1, %r51, %r52, %r53;
	mov.u32 	%r54, %ctaid.y;
	mov.u32 	%r55, %ntid.y;
	mov.u32 	%r56, %tid.y;
	mad.lo.s32 	%r57, %r54, %r55, %r56;
	setp.ge.s32 	%p2, %r1, %r47;
	setp.ge.s32 	%p3, %r57, %r49;
	or.pred  	%p4, %p2, %p3;
	@%p4 bra 	$L__BB0_131;
	cvt.rn.f64.s32 	%fd132, %r1;
	add.f64 	%fd1, %fd132, 0d3FE0000000000000;
	cvt.rn.f64.u32 	%fd133, %r57;
	add.f64 	%fd2, %fd133, 0d3FE0000000000000;
	setp.lt.s32 	%p5, %r46, 1;
	@%p5 bra 	$L__BB0_20;
	mov.f64 	%fd134, 0d4000000000000000;
	{
	.reg .b32 %temp; 
	mov.b64 	{%temp, %r3}, %fd134;
	}
	and.b32  	%r4, %r3, 2146435072;
	setp.eq.s32 	%p6, %r4, 1062207488;
	setp.lt.s32 	%p7, %r3, 0;
	selp.b32 	%r5, 0, 2146435072, %p7;
	and.b32  	%r58, %r3, 2147483647;
	setp.ne.s32 	%p8, %r58, 1071644672;
	and.pred  	%p1, %p6, %p8;
	setp.eq.s32 	%p9, %r46, 1;
	mov.b64 	%rd108, 0;
	@%p9 bra 	$L__BB0_8;
	mov.b32 	%r373, 0;
$L__BB0_4:
	ld.param.u64 	%rd105, [_Z15classify_kernelP5PointiPiiii_param_0];
	setp.lt.s32 	%p10, %r3, 0;
	setp.eq.s32 	%p11, %r4, 1062207488;
	cvta.to.global.u64 	%rd26, %rd105;
	mul.wide.u32 	%rd27, %r373, 24;
	add.s64 	%rd6, %rd26, %rd27;
	ld.global.f64 	%fd135, [%rd6];
	ld.global.f64 	%fd17, [%rd6+8];
	sub.f64 	%fd18, %fd135, %fd1;
	{
	.reg .b32 %temp; 
	mov.b64 	{%temp, %r10}, %fd18;
	}
	abs.f64 	%fd19, %fd18;
	{ // callseq 0, 0
	.param .b64 param0;
	st.param.f64 	[param0], %fd19;
	.param .b64 retval0;
	call.uni (retval0), 
	__internal_accurate_pow, 
	(
	param0
	);
	ld.param.f64 	%fd136, [retval0];
	} // callseq 0
	setp.lt.s32 	%p13, %r10, 0;
	neg.f64 	%fd138, %fd136;
	selp.f64 	%fd139, %fd138, %fd136, %p11;
	selp.f64 	%fd140, %fd139, %fd136, %p13;
	setp.eq.f64 	%p14, %fd18, 0d0000000000000000;
	selp.b32 	%r60, %r10, 0, %p11;
	or.b32  	%r61, %r60, 2146435072;
	selp.b32 	%r62, %r61, %r60, %p10;
	mov.b32 	%r63, 0;
	mov.b64 	%fd141, {%r63, %r62};
	selp.f64 	%fd197, %fd141, %fd140, %p14;
	add.f64 	%fd142, %fd18, 0d4000000000000000;
	{
	.reg .b32 %temp; 
	mov.b64 	{%temp, %r64}, %fd142;
	}
	and.b32  	%r65, %r64, 2146435072;
	setp.ne.s32 	%p15, %r65, 2146435072;
	@%p15 bra 	$L__BB0_104;
	setp.num.f64 	%p16, %fd18, %fd18;
	@%p16 bra 	$L__BB0_102;
	mov.f64 	%fd143, 0d4000000000000000;
	add.rn.f64 	%fd197, %fd18, %fd143;
	bra.uni 	$L__BB0_104;
$L__BB0_7:
	cvt.u64.u32 	%rd108, %r15;
$L__BB0_8:
	and.b32  	%r102, %r46, 1;
	setp.eq.b32 	%p51, %r102, 1;
	not.pred 	%p52, %p51;
	@%p52 bra 	$L__BB0_20;
	ld.param.u64 	%rd106, [_Z15classify_kernelP5PointiPiiii_param_0];
	or.b32  	%r6, %r5, -2147483648;
	setp.lt.s32 	%p53, %r3, 0;
	setp.eq.s32 	%p54, %r4, 1062207488;
	cvta.to.global.u64 	%rd29, %rd106;
	mad.lo.s64 	%rd5, %rd108, 24, %rd29;
	ld.global.f64 	%fd175, [%rd5];
	ld.global.f64 	%fd3, [%rd5+8];
	sub.f64 	%fd4, %fd175, %fd1;
	{
	.reg .b32 %temp; 
	mov.b64 	{%temp, %r7}, %fd4;
	}
	abs.f64 	%fd5, %fd4;
	{ // callseq 4, 0
	.param .b64 param0;
	st.param.f64 	[param0], %fd5;
	.param .b64 retval0;
	call.uni (retval0), 
	__internal_accurate_pow, 
	(
	param0
	);
	ld.param.f64 	%fd176, [retval0];
	} // callseq 4
	setp.lt.s32 	%p56, %r7, 0;
	neg.f64 	%fd178, %fd176;
	selp.f64 	%fd179, %fd178, %fd176, %p54;
	selp.f64 	%fd180, %fd179, %fd176, %p56;
	setp.eq.f64 	%p57, %fd4, 0d0000000000000000;
	selp.b32 	%r103, %r7, 0, %p54;
	or.b32  	%r104, %r103, 2146435072;
	selp.b32 	%r105, %r104, %r103, %p53;
	mov.b32 	%r106, 0;
	mov.b64 	%fd181, {%r106, %r105};
	selp.f64 	%fd195, %fd181, %fd180, %p57;
	add.f64 	%fd182, %fd4, 0d4000000000000000;
	{
	.reg .b32 %temp; 
	mov.b64 	{%temp, %r107}, %fd182;
	}
	and.b32  	%r108, %r107, 2146435072;
	setp.ne.s32 	%p58, %r108, 2146435072;
	@%p58 bra 	$L__BB0_14;
	setp.nan.f64 	%p59, %fd4, %fd4;
	@%p59 bra 	$L__BB0_13;
	setp.neu.f64 	%p60, %fd5, 0d7FF0000000000000;
	@%p60 bra 	$L__BB0_14;
	setp.lt.s32 	%p61, %r7, 0;
	selp.b32 	%r109, %r6, %r5, %p1;
	selp.b32 	%r110, %r109, %r5, %p61;
	mov.b32 	%r111, 0;
	mov.b64 	%fd195, {%r111, %r110};
	bra.uni 	$L__BB0_14;
$L__BB0_13:
	mov.f64 	%fd183, 0d4000000000000000;
	add.rn.f64 	%fd195, %fd4, %fd183;
$L__BB0_14:
	setp.lt.s32 	%p62, %r3, 0;
	setp.eq.s32 	%p63, %r4, 1062207488;
	setp.eq.f64 	%p65, %fd4, 0d3FF0000000000000;
	selp.f64 	%fd10, 0d3FF0000000000000, %fd195, %p65;
	sub.f64 	%fd11, %fd3, %fd2;
	{
	.reg .b32 %temp; 
	mov.b64 	{%temp, %r8}, %fd11;
	}
	abs.f64 	%fd12, %fd11;
	{ // callseq 5, 0
	.param .b64 param0;
	st.param.f64 	[param0], %fd12;
	.param .b64 retval0;
	call.uni (retval0), 
	__internal_accurate_pow, 
	(
	param0
	);
	ld.param.f64 	%fd184, [retval0];
	} // callseq 5
	setp.lt.s32 	%p66, %r8, 0;
	neg.f64 	%fd186, %fd184;
	selp.f64 	%fd187, %fd186, %fd184, %p63;
	selp.f64 	%fd188, %fd187, %fd184, %p66;
	setp.eq.f64 	%p67, %fd11, 0d0000000000000000;
	selp.b32 	%r112, %r8, 0, %p63;
	or.b32  	%r113, %r112, 2146435072;
	selp.b32 	%r114, %r113, %r112, %p62;
	mov.b32 	%r115, 0;
	mov.b64 	%fd189, {%r115, %r114};
	selp.f64 	%fd196, %fd189, %fd188, %p67;
	add.f64 	%fd190, %fd11, 0d4000000000000000;
	{
	.reg .b32 %temp; 
	mov.b64 	{%temp, %r116}, %fd190;
	}
	and.b32  	%r117, %r116, 2146435072;
	setp.ne.s32 	%p68, %r117, 2146435072;
	@%p68 bra 	$L__BB0_19;
	setp.nan.f64 	%p69, %fd11, %fd11;
	@%p69 bra 	$L__BB0_18;
	setp.neu.f64 	%p70, %fd12, 0d7FF0000000000000;
	@%p70 bra 	$L__BB0_19;
	setp.lt.s32 	%p71, %r8, 0;
	selp.b32 	%r118, %r6, %r5, %p1;
	selp.b32 	%r119, %r118, %r5, %p71;
	mov.b32 	%r120, 0;
	mov.b64 	%fd196, {%r120, %r119};
	bra.uni 	$L__BB0_19;
$L__BB0_18:
	mov.f64 	%fd191, 0d4000000000000000;
	add.rn.f64 	%fd196, %fd11, %fd191;
$L__BB0_19:
	setp.eq.f64 	%p72, %fd11, 0d3FF0000000000000;
	selp.f64 	%fd192, 0d3FF0000000000000, %fd196, %p72;
	add.f64 	%fd193, %fd10, %fd192;
	sqrt.rn.f64 	%fd194, %fd193;
	shl.b64 	%rd30, %rd108, 4;
	add.s64 	%rd31, %rd1, %rd30;
	st.local.f64 	[%rd31], %fd194;
	ld.global.u32 	%r121, [%rd5+16];
	st.local.u32 	[%rd31+8], %r121;
$L__BB0_20:
	setp.lt.s32 	%p73, %r48, 1;
	@%p73 bra 	$L__BB0_99;
	mov.b32 	%r374, 0;
	mov.b16 	%rs22, 0;
	cvt.u16.u32 	%rs8, %r46;
	mov.u16 	%rs23, %rs22;
$L__BB0_22:
	mov.u32 	%r376, %r374;
	not.b32 	%r123, %r376;
	add.s32 	%r17, %r46, %r123;
	add.s32 	%r374, %r376, 1;
	setp.ge.s32 	%p74, %r374, %r46;
	@%p74 bra 	$L__BB0_98;
	mul.wide.u32 	%rd32, %r376, 16;
	add.s64 	%rd8, %rd1, %rd32;
	sub.s32 	%r124, %r46, %r376;
	add.s32 	%r125, %r124, -2;
	setp.lt.u32 	%p75, %r125, 15;
	mov.u32 	%r378, %r374;
	@%p75 bra 	$L__BB0_59;
	and.b32  	%r126, %r17, -16;
	neg.s32 	%r375, %r126;
	add.s64 	%rd109, %rd8, 268;
$L__BB0_25:
	.pragma "nounroll";
	ld.local.f64 	%fd202, [%rd8];
	ld.local.f64 	%fd46, [%rd109+-252];
	setp.leu.f64 	%p76, %fd202, %fd46;
	@%p76 bra 	$L__BB0_27;
	ld.local.u32 	%r127, [%rd8+8];
	ld.local.u32 	%r128, [%rd8+12];
	ld.local.u32 	%r129, [%rd109+-244];
	ld.local.u32 	%r130, [%rd109+-240];
	st.local.f64 	[%rd8], %fd46;
	st.local.u32 	[%rd8+8], %r129;
	st.local.u32 	[%rd8+12], %r130;
	st.local.f64 	[%rd109+-252], %fd202;
	st.local.u32 	[%rd109+-244], %r127;
	st.local.u32 	[%rd109+-240], %r128;
	ld.local.f64 	%fd202, [%rd8];
$L__BB0_27:
	ld.local.f64 	%fd49, [%rd109+-236];
	setp.leu.f64 	%p77, %fd202, %fd49;
	@%p77 bra 	$L__BB0_29;
	ld.local.u32 	%r131, [%rd8+8];
	ld.local.u32 	%r132, [%rd8+12];
	ld.local.u32 	%r133, [%rd109+-228];
	ld.local.u32 	%r134, [%rd109+-224];
	st.local.f64 	[%rd8], %fd49;
	st.local.u32 	[%rd8+8], %r133;
	st.local.u32 	[%rd8+12], %r134;
	st.local.f64 	[%rd109+-236], %fd202;
	st.local.u32 	[%rd109+-228], %r131;
	st.local.u32 	[%rd109+-224], %r132;
	ld.local.f64 	%fd202, [%rd8];
$L__BB0_29:
	ld.local.f64 	%fd52, [%rd109+-220];
	setp.leu.f64 	%p78, %fd202, %fd52;
	@%p78 bra 	$L__BB0_31;
	ld.local.u32 	%r135, [%rd8+8];
	ld.local.u32 	%r136, [%rd8+12];
	ld.local.u32 	%r137, [%rd109+-212];
	ld.local.u32 	%r138, [%rd109+-208];
	st.local.f64 	[%rd8], %fd52;
	st.local.u32 	[%rd8+8], %r137;
	st.local.u32 	[%rd8+12], %r138;
	st.local.f64 	[%rd109+-220], %fd202;
	st.local.u32 	[%rd109+-212], %r135;
	st.local.u32 	[%rd109+-208], %r136;
	ld.local.f64 	%fd202, [%rd8];
$L__BB0_31:
	ld.local.f64 	%fd55, [%rd109+-204];
	setp.leu.f64 	%p79, %fd202, %fd55;
	@%p79 bra 	$L__BB0_33;
	ld.local.u32 	%r139, [%rd8+8];
	ld.local.u32 	%r140, [%rd8+12];
	ld.local.u32 	%r141, [%rd109+-196];
	ld.local.u32 	%r142, [%rd109+-192];
	st.local.f64 	[%rd8], %fd55;
	st.local.u32 	[%rd8+8], %r141;
	st.local.u32 	[%rd8+12], %r142;
	st.local.f64 	[%rd109+-204], %fd202;
	st.local.u32 	[%rd109+-196], %r139;
	st.local.u32 	[%rd109+-192], %r140;
	ld.local.f64 	%fd202, [%rd8];
$L__BB0_33:
	ld.local.f64 	%fd58, [%rd109+-188];
	setp.leu.f64 	%p80, %fd202, %fd58;
	@%p80 bra 	$L__BB0_35;
	ld.local.u32 	%r143, [%rd8+8];
	ld.local.u32 	%r144, [%rd8+12];
	ld.local.u32 	%r145, [%rd109+-180];
	ld.local.u32 	%r146, [%rd109+-176];
	st.local.f64 	[%rd8], %fd58;
	st.local.u32 	[%rd8+8], %r145;
	st.local.u32 	[%rd8+12], %r146;
	st.local.f64 	[%rd109+-188], %fd202;
	st.local.u32 	[%rd109+-180], %r143;
	st.local.u32 	[%rd109+-176], %r144;
	ld.local.f64 	%fd202, [%rd8];
$L__BB0_35:
	ld.local.f64 	%fd61, [%rd109+-172];
	setp.leu.f64 	%p81, %fd202, %fd61;
	@%p81 bra 	$L__BB0_37;
	ld.local.u32 	%r147, [%rd8+8];
	ld.local.u32 	%r148, [%rd8+12];
	ld.local.u32 	%r149, [%rd109+-164];
	ld.local.u32 	%r150, [%rd109+-160];
	st.local.f64 	[%rd8], %fd61;
	st.local.u32 	[%rd8+8], %r149;
	st.local.u32 	[%rd8+12], %r150;
	st.local.f64 	[%rd109+-172], %fd202;
	st.local.u32 	[%rd109+-164], %r147;
	st.local.u32 	[%rd109+-160], %r148;
	ld.local.f64 	%fd202, [%rd8];
$L__BB0_37:
	ld.local.f64 	%fd64, [%rd109+-156];
	setp.leu.f64 	%p82, %fd202, %fd64;
	@%p82 bra 	$L__BB0_39;
	ld.local.u32 	%r151, [%rd8+8];
	ld.local.u32 	%r152, [%rd8+12];
	ld.local.u32 	%r153, [%rd109+-148];
	ld.local.u32 	%r154, [%rd109+-144];
	st.local.f64 	[%rd8], %fd64;
	st.local.u32 	[%rd8+8], %r153;
	st.local.u32 	[%rd8+12], %r154;
	st.local.f64 	[%rd109+-156], %fd202;
	st.local.u32 	[%rd109+-148], %r151;
	st.local.u32 	[%rd109+-144], %r152;
	ld.local.f64 	%fd202, [%rd8];
$L__BB0_39:
	ld.local.f64 	%fd67, [%rd109+-140];
	setp.leu.f64 	%p83, %fd202, %fd67;
	@%p83 bra 	$L__BB0_41;
	ld.local.u32 	%r155, [%rd8+8];
	ld.local.u32 	%r156, [%rd8+12];
	ld.local.u32 	%r157, [%rd109+-132];
	ld.local.u32 	%r158, [%rd109+-128];
	st.local.f64 	[%rd8], %fd67;
	st.local.u32 	[%rd8+8], %r157;
	st.local.u32 	[%rd8+12], %r158;
	st.local.f64 	[%rd109+-140], %fd202;
	st.local.u32 	[%rd109+-132], %r155;
	st.local.u32 	[%rd109+-128], %r156;
	ld.local.f64 	%fd202, [%rd8];
$L__BB0_41:
	ld.local.f64 	%fd70, [%rd109+-124];
	setp.leu.f64 	%p84, %fd202, %fd70;
	@%p84 bra 	$L__BB0_43;
	ld.local.u32 	%r159, [%rd8+8];
	ld.local.u32 	%r160, [%rd8+12];
	ld.local.u32 	%r161, [%rd109+-116];
	ld.local.u32 	%r162, [%rd109+-112];
	st.local.f64 	[%rd8], %fd70;
	st.local.u32 	[%rd8+8], %r161;
	st.local.u32 	[%rd8+12], %r162;
	st.local.f64 	[%rd109+-124], %fd202;
	st.local.u32 	[%rd109+-116], %r159;
	st.local.u32 	[%rd109+-112], %r160;
	ld.local.f64 	%fd202, [%rd8];
$L__BB0_43:
	ld.local.f64 	%fd73, [%rd109+-108];
	setp.leu.f64 	%p85, %fd202, %fd73;
	@%p85 bra 	$L__BB0_45;
	ld.local.u32 	%r163, [%rd8+8];
	ld.local.u32 	%r164, [%rd8+12];
	ld.local.u32 	%r165, [%rd109+-100];
	ld.local.u32 	%r166, [%rd109+-96];
	st.local.f64 	[%rd8], %fd73;
	st.local.u32 	[%rd8+8], %r165;
	st.local.u32 	[%rd8+12], %r166;
	st.local.f64 	[%rd109+-108], %fd202;
	st.local.u32 	[%rd109+-100], %r163;
	st.local.u32 	[%rd109+-96], %r164;
	ld.local.f64 	%fd202, [%rd8];
$L__BB0_45:
	ld.local.f64 	%fd76, [%rd109+-92];
	setp.leu.f64 	%p86, %fd202, %fd76;
	@%p86 bra 	$L__BB0_47;
	ld.local.u32 	%r167, [%rd8+8];
	ld.local.u32 	%r168, [%rd8+12];
	ld.local.u32 	%r169, [%rd109+-84];
	ld.local.u32 	%r170, [%rd109+-80];
	st.local.f64 	[%rd8], %fd76;
	st.local.u32 	[%rd8+8], %r169;
	st.local.u32 	[%rd8+12], %r170;
	st.local.f64 	[%rd109+-92], %fd202;
	st.local.u32 	[%rd109+-84], %r167;
	st.local.u32 	[%rd109+-80], %r168;
	ld.local.f64 	%fd202, [%rd8];
$L__BB0_47:
	ld.local.f64 	%fd79, [%rd109+-76];
	setp.leu.f64 	%p87, %fd202, %fd79;
	@%p87 bra 	$L__BB0_49;
	ld.local.u32 	%r171, [%rd8+8];
	ld.local.u32 	%r172, [%rd8+12];
	ld.local.u32 	%r173, [%rd109+-68];
	ld.local.u32 	%r174, [%rd109+-64];
	st.local.f64 	[%rd8], %fd79;
	st.local.u32 	[%rd8+8], %r173;
	st.local.u32 	[%rd8+12], %r174;
	st.local.f64 	[%rd109+-76], %fd202;
	st.local.u32 	[%rd109+-68], %r171;
	st.local.u32 	[%rd109+-64], %r172;
	ld.local.f64 	%fd202, [%rd8];
$L__BB0_49:
	ld.local.f64 	%fd82, [%rd109+-60];
	setp.leu.f64 	%p88, %fd202, %fd82;
	@%p88 bra 	$L__BB0_51;
	ld.local.u32 	%r175, [%rd8+8];
	ld.local.u32 	%r176, [%rd8+12];
	ld.local.u32 	%r177, [%rd109+-52];
	ld.local.u32 	%r178, [%rd109+-48];
	st.local.f64 	[%rd8], %fd82;
	st.local.u32 	[%rd8+8], %r177;
	st.local.u32 	[%rd8+12], %r178;
	st.local.f64 	[%rd109+-60], %fd202;
	st.local.u32 	[%rd109+-52], %r175;
	st.local.u32 	[%rd109+-48], %r176;
	ld.local.f64 	%fd202, [%rd8];
$L__BB0_51:
	ld.local.f64 	%fd85, [%rd109+-44];
	setp.leu.f64 	%p89, %fd202, %fd85;
	@%p89 bra 	$L__BB0_53;
	ld.local.u32 	%r179, [%rd8+8];
	ld.local.u32 	%r180, [%rd8+12];
	ld.local.u32 	%r181, [%rd109+-36];
	ld.local.u32 	%r182, [%rd109+-32];
	st.local.f64 	[%rd8], %fd85;
	st.local.u32 	[%rd8+8], %r181;
	st.local.u32 	[%rd8+12], %r182;
	st.local.f64 	[%rd109+-44], %fd202;
	st.local.u32 	[%rd109+-36], %r179;
	st.local.u32 	[%rd109+-32], %r180;
	ld.local.f64 	%fd202, [%rd8];
$L__BB0_53:
	ld.local.f64 	%fd88, [%rd109+-28];
	setp.leu.f64 	%p90, %fd202, %fd88;
	@%p90 bra 	$L__BB0_55;
	ld.local.u32 	%r183, [%rd8+8];
	ld.local.u32 	%r184, [%rd8+12];
	ld.local.u32 	%r185, [%rd109+-20];
	ld.local.u32 	%r186, [%rd109+-16];
	st.local.f64 	[%rd8], %fd88;
	st.local.u32 	[%rd8+8], %r185;
	st.local.u32 	[%rd8+12], %r186;
	st.local.f64 	[%rd109+-28], %fd202;
	st.local.u32 	[%rd109+-20], %r183;
	st.local.u32 	[%rd109+-16], %r184;
	ld.local.f64 	%fd202, [%rd8];
$L__BB0_55:
	ld.local.f64 	%fd91, [%rd109+-12];
	setp.leu.f64 	%p91, %fd202, %fd91;
	@%p91 bra 	$L__BB0_57;
	ld.local.u32 	%r187, [%rd8+8];
	ld.local.u32 	%r188, [%rd8+12];
	ld.local.u32 	%r189, [%rd109+-4];
	ld.local.u32 	%r190, [%rd109];
	st.local.f64 	[%rd8], %fd91;
	st.local.u32 	[%rd8+8], %r189;
	st.local.u32 	[%rd8+12], %r190;
	st.local.f64 	[%rd109+-12], %fd202;
	st.local.u32 	[%rd109+-4], %r187;
	st.local.u32 	[%rd109], %r188;
$L__BB0_57:
	add.s32 	%r376, %r376, 16;
	add.s32 	%r375, %r375, 16;
	add.s64 	%rd109, %rd109, 256;
	setp.ne.s32 	%p92, %r375, 0;
	@%p92 bra 	$L__BB0_25;
	add.s32 	%r378, %r376, 1;
$L__BB0_59:
	and.b32  	%r191, %r17, 15;
	setp.eq.s32 	%p93, %r191, 0;
	@%p93 bra 	$L__BB0_98;
	not.b16 	%rs7, %rs23;
	add.s16 	%rs9, %rs7, %rs8;
	cvt.u32.u16 	%r192, %rs9;
	and.b32  	%r26, %r192, 15;
	add.s32 	%r193, %r26, -1;
	setp.lt.u32 	%p94, %r193, 7;
	@%p94 bra 	$L__BB0_78;
	ld.local.f64 	%fd217, [%rd8];
	mul.wide.u32 	%rd35, %r378, 16;
	add.s64 	%rd12, %rd1, %rd35;
	ld.local.f64 	%fd93, [%rd12];
	setp.leu.f64 	%p95, %fd217, %fd93;
	@%p95 bra 	$L__BB0_63;
	ld.local.u32 	%r194, [%rd8+8];
	ld.local.u32 	%r195, [%rd8+12];
	ld.local.u32 	%r196, [%rd12+8];
	ld.local.u32 	%r197, [%rd12+12];
	st.local.f64 	[%rd8], %fd93;
	st.local.u32 	[%rd8+8], %r196;
	st.local.u32 	[%rd8+12], %r197;
	st.local.f64 	[%rd12], %fd217;
	st.local.u32 	[%rd12+8], %r194;
	st.local.u32 	[%rd12+12], %r195;
	ld.local.f64 	%fd217, [%rd8];
$L__BB0_63:
	ld.local.f64 	%fd96, [%rd12+16];
	setp.leu.f64 	%p96, %fd217, %fd96;
	@%p96 bra 	$L__BB0_65;
	ld.local.u32 	%r198, [%rd8+8];
	ld.local.u32 	%r199, [%rd8+12];
	ld.local.u32 	%r200, [%rd12+24];
	ld.local.u32 	%r201, [%rd12+28];
	st.local.f64 	[%rd8], %fd96;
	st.local.u32 	[%rd8+8], %r200;
	st.local.u32 	[%rd8+12], %r201;
	st.local.f64 	[%rd12+16], %fd217;
	st.local.u32 	[%rd12+24], %r198;
	st.local.u32 	[%rd12+28], %r199;
	ld.local.f64 	%fd217, [%rd8];
$L__BB0_65:
	ld.local.f64 	%fd99, [%rd12+32];
	setp.leu.f64 	%p97, %fd217, %fd99;
	@%p97 bra 	$L__BB0_67;
	ld.local.u32 	%r202, [%rd8+8];
	ld.local.u32 	%r203, [%rd8+12];
	ld.local.u32 	%r204, [%rd12+40];
	ld.local.u32 	%r205, [%rd12+44];
	st.local.f64 	[%rd8], %fd99;
	st.local.u32 	[%rd8+8], %r204;
	st.local.u32 	[%rd8+12], %r205;
	st.local.f64 	[%rd12+32], %fd217;
	st.local.u32 	[%rd12+40], %r202;
	st.local.u32 	[%rd12+44], %r203;
	ld.local.f64 	%fd217, [%rd8];
$L__BB0_67:
	ld.local.f64 	%fd102, [%rd12+48];
	setp.leu.f64 	%p98, %fd217, %fd102;
	@%p98 bra 	$L__BB0_69;
	ld.local.u32 	%r206, [%rd8+8];
	ld.local.u32 	%r207, [%rd8+12];
	ld.local.u32 	%r208, [%rd12+56];
	ld.local.u32 	%r209, [%rd12+60];
	st.local.f64 	[%rd8], %fd102;
	st.local.u32 	[%rd8+8], %r208;
	st.local.u32 	[%rd8+12], %r209;
	st.local.f64 	[%rd12+48], %fd217;
	st.local.u32 	[%rd12+56], %r206;
	st.local.u32 	[%rd12+60], %r207;
	ld.local.f64 	%fd217, [%rd8];
$L__BB0_69:
	ld.local.f64 	%fd105, [%rd12+64];
	setp.leu.f64 	%p99, %fd217, %fd105;
	@%p99 bra 	$L__BB0_71;
	ld.local.u32 	%r210, [%rd8+8];
	ld.local.u32 	%r211, [%rd8+12];
	ld.local.u32 	%r212, [%rd12+72];
	ld.local.u32 	%r213, [%rd12+76];
	st.local.f64 	[%rd8], %fd105;
	st.local.u32 	[%rd8+8], %r212;
	st.local.u32 	[%rd8+12], %r213;
	st.local.f64 	[%rd12+64], %fd217;
	st.local.u32 	[%rd12+72], %r210;
	st.local.u32 	[%rd12+76], %r211;
	ld.local.f64 	%fd217, [%rd8];
$L__BB0_71:
	ld.local.f64 	%fd108, [%rd12+80];
	setp.leu.f64 	%p100, %fd217, %fd108;
	@%p100 bra 	$L__BB0_73;
	ld.local.u32 	%r214, [%rd8+8];
	ld.local.u32 	%r215, [%rd8+12];
	ld.local.u32 	%r216, [%rd12+88];
	ld.local.u32 	%r217, [%rd12+92];
	st.local.f64 	[%rd8], %fd108;
	st.local.u32 	[%rd8+8], %r216;
	st.local.u32 	[%rd8+12], %r217;
	st.local.f64 	[%rd12+80], %fd217;
	st.local.u32 	[%rd12+88], %r214;
	st.local.u32 	[%rd12+92], %r215;
	ld.local.f64 	%fd217, [%rd8];
$L__BB0_73:
	ld.local.f64 	%fd111, [%rd12+96];
	setp.leu.f64 	%p101, %fd217, %fd111;
	@%p101 bra 	$L__BB0_75;
	ld.local.u32 	%r218, [%rd8+8];
	ld.local.u32 	%r219, [%rd8+12];
	ld.local.u32 	%r220, [%rd12+104];
	ld.local.u32 	%r221, [%rd12+108];
	st.local.f64 	[%rd8], %fd111;
	st.local.u32 	[%rd8+8], %r220;
	st.local.u32 	[%rd8+12], %r221;
	st.local.f64 	[%rd12+96], %fd217;
	st.local.u32 	[%rd12+104], %r218;
	st.local.u32 	[%rd12+108], %r219;
	ld.local.f64 	%fd217, [%rd8];
$L__BB0_75:
	ld.local.f64 	%fd114, [%rd12+112];
	setp.leu.f64 	%p102, %fd217, %fd114;
	@%p102 bra 	$L__BB0_77;
	ld.local.u32 	%r222, [%rd8+8];
	ld.local.u32 	%r223, [%rd8+12];
	ld.local.u32 	%r224, [%rd12+120];
	ld.local.u32 	%r225, [%rd12+124];
	st.local.f64 	[%rd8], %fd114;
	st.local.u32 	[%rd8+8], %r224;
	st.local.u32 	[%rd8+12], %r225;
	st.local.f64 	[%rd12+112], %fd217;
	st.local.u32 	[%rd12+120], %r222;
	st.local.u32 	[%rd12+124], %r223;
$L__BB0_77:
	add.s32 	%r378, %r378, 8;
$L__BB0_78:
	and.b32  	%r226, %r26, 7;
	setp.eq.s32 	%p103, %r226, 0;
	@%p103 bra 	$L__BB0_98;
	not.b16 	%rs10, %rs22;
	add.s16 	%rs12, %rs10, %rs8;
	cvt.u32.u16 	%r227, %rs12;
	and.b32  	%r228, %r227, 7;
	add.s32 	%r229, %r228, -1;
	setp.lt.u32 	%p104, %r229, 3;
	@%p104 bra 	$L__BB0_89;
	ld.local.f64 	%fd224, [%rd8];
	mul.wide.u32 	%rd36, %r378, 16;
	add.s64 	%rd13, %rd1, %rd36;
	ld.local.f64 	%fd116, [%rd13];
	setp.leu.f64 	%p105, %fd224, %fd116;
	@%p105 bra 	$L__BB0_82;
	ld.local.u32 	%r230, [%rd8+8];
	ld.local.u32 	%r231, [%rd8+12];
	ld.local.u32 	%r232, [%rd13+8];
	ld.local.u32 	%r233, [%rd13+12];
	st.local.f64 	[%rd8], %fd116;
	st.local.u32 	[%rd8+8], %r232;
	st.local.u32 	[%rd8+12], %r233;
	st.local.f64 	[%rd13], %fd224;
	st.local.u32 	[%rd13+8], %r230;
	st.local.u32 	[%rd13+12], %r231;
	ld.local.f64 	%fd224, [%rd8];
$L__BB0_82:
	ld.local.f64 	%fd119, [%rd13+16];
	setp.leu.f64 	%p106, %fd224, %fd119;
	@%p106 bra 	$L__BB0_84;
	ld.local.u32 	%r234, [%rd8+8];
	ld.local.u32 	%r235, [%rd8+12];
	ld.local.u32 	%r236, [%rd13+24];
	ld.local.u32 	%r237, [%rd13+28];
	st.local.f64 	[%rd8], %fd119;
	st.local.u32 	[%rd8+8], %r236;
	st.local.u32 	[%rd8+12], %r237;
	st.local.f64 	[%rd13+16], %fd224;
	st.local.u32 	[%rd13+24], %r234;
	st.local.u32 	[%rd13+28], %r235;
	ld.local.f64 	%fd224, [%rd8];
$L__BB0_84:
	ld.local.f64 	%fd122, [%rd13+32];
	setp.leu.f64 	%p107, %fd224, %fd122;
	@%p107 bra 	$L__BB0_86;
	ld.local.u32 	%r238, [%rd8+8];
	ld.local.u32 	%r239, [%rd8+12];
	ld.local.u32 	%r240, [%rd13+40];
	ld.local.u32 	%r241, [%rd13+44];
	st.local.f64 	[%rd8], %fd122;
	st.local.u32 	[%rd8+8], %r240;
	st.local.u32 	[%rd8+12], %r241;
	st.local.f64 	[%rd13+32], %fd224;
	st.local.u32 	[%rd13+40], %r238;
	st.local.u32 	[%rd13+44], %r239;
	ld.local.f64 	%fd224, [%rd8];
$L__BB0_86:
	ld.local.f64 	%fd125, [%rd13+48];
	setp.leu.f64 	%p108, %fd224, %fd125;
	@%p108 bra 	$L__BB0_88;
	ld.local.u32 	%r242, [%rd8+8];
	ld.local.u32 	%r243, [%rd8+12];
	ld.local.u32 	%r244, [%rd13+56];
	ld.local.u32 	%r245, [%rd13+60];
	st.local.f64 	[%rd8], %fd125;
	st.local.u32 	[%rd8+8], %r244;
	st.local.u32 	[%rd8+12], %r245;
	st.local.f64 	[%rd13+48], %fd224;
	st.local.u32 	[%rd13+56], %r242;
	st.local.u32 	[%rd13+60], %r243;
$L__BB0_88:
	add.s32 	%r378, %r378, 4;
$L__BB0_89:
	and.b32  	%r247, %r227, 3;
	setp.eq.s32 	%p109, %r247, 0;
	@%p109 bra 	$L__BB0_98;
	ld.local.f64 	%fd126, [%rd8];
	mul.wide.u32 	%rd37, %r378, 16;
	add.s64 	%rd14, %rd1, %rd37;
	ld.local.f64 	%fd127, [%rd14];
	setp.leu.f64 	%p110, %fd126, %fd127;
	@%p110 bra 	$L__BB0_92;
	ld.local.u32 	%r248, [%rd8+8];
	ld.local.u32 	%r249, [%rd8+12];
	ld.local.u32 	%r250, [%rd14+8];
	ld.local.u32 	%r251, [%rd14+12];
	st.local.f64 	[%rd8], %fd127;
	st.local.u32 	[%rd8+8], %r250;
	st.local.u32 	[%rd8+12], %r251;
	st.local.f64 	[%rd14], %fd126;
	st.local.u32 	[%rd14+8], %r248;
	st.local.u32 	[%rd14+12], %r249;
$L__BB0_92:
	setp.eq.s32 	%p111, %r247, 1;
	@%p111 bra 	$L__BB0_98;
	ld.local.f64 	%fd128, [%rd8];
	ld.local.f64 	%fd129, [%rd14+16];
	setp.leu.f64 	%p112, %fd128, %fd129;
	@%p112 bra 	$L__BB0_95;
	ld.local.u32 	%r254, [%rd8+8];
	ld.local.u32 	%r255, [%rd8+12];
	ld.local.u32 	%r256, [%rd14+24];
	ld.local.u32 	%r257, [%rd14+28];
	st.local.f64 	[%rd8], %fd129;
	st.local.u32 	[%rd8+8], %r256;
	st.local.u32 	[%rd8+12], %r257;
	st.local.f64 	[%rd14+16], %fd128;
	st.local.u32 	[%rd14+24], %r254;
	st.local.u32 	[%rd14+28], %r255;
$L__BB0_95:
	setp.eq.s32 	%p113, %r247, 2;
	@%p113 bra 	$L__BB0_98;
	ld.local.f64 	%fd130, [%rd8];
	ld.local.f64 	%fd131, [%rd14+32];
	setp.leu.f64 	%p114, %fd130, %fd131;
	@%p114 bra 	$L__BB0_98;
	ld.local.u32 	%r260, [%rd8+8];
	ld.local.u32 	%r261, [%rd8+12];
	ld.local.u32 	%r262, [%rd14+40];
	ld.local.u32 	%r263, [%rd14+44];
	st.local.f64 	[%rd8], %fd131;
	st.local.u32 	[%rd8+8], %r262;
	st.local.u32 	[%rd8+12], %r263;
	st.local.f64 	[%rd14+32], %fd130;
	st.local.u32 	[%rd14+40], %r260;
	st.local.u32 	[%rd14+44], %r261;
$L__BB0_98:
	setp.ne.s32 	%p115, %r374, %r48;
	add.s16 	%rs23, %rs23, 1;
	add.s16 	%rs22, %rs22, 1;
	@%p115 bra 	$L__BB0_22;
$L__BB0_99:
	setp.lt.s32 	%p116, %r48, 1;
	mov.b32 	%r264, 0;
	st.local.u32 	[%rd2], %r264;
	st.local.u32 	[%rd2+4], %r264;
	st.local.u32 	[%rd2+8], %r264;
	st.local.u32 	[%rd2+12], %r264;
	st.local.u32 	[%rd2+16], %r264;
	@%p116 bra 	$L__BB0_130;
	and.b32  	%r31, %r48, 15;
	setp.lt.u32 	%p117, %r48, 16;
	mov.b32 	%r380, 0;
	@%p117 bra 	$L__BB0_121;
	and.b32  	%r380, %r48, 2147483632;
	neg.s32 	%r384, %r380;
	add.s64 	%rd111, %rd1, 136;
	bra.uni 	$L__BB0_120;
$L__BB0_102:
	setp.neu.f64 	%p17, %fd19, 0d7FF0000000000000;
	@%p17 bra 	$L__BB0_104;
	setp.lt.s32 	%p18, %r10, 0;
	or.b32  	%r66, %r5, -2147483648;
	selp.b32 	%r67, %r66, %r5, %p1;
	selp.b32 	%r68, %r67, %r5, %p18;
	mov.b32 	%r69, 0;
	mov.b64 	%fd197, {%r69, %r68};
$L__BB0_104:
	setp.lt.s32 	%p19, %r3, 0;
	setp.eq.s32 	%p20, %r4, 1062207488;
	setp.eq.f64 	%p22, %fd18, 0d3FF0000000000000;
	selp.f64 	%fd24, 0d3FF0000000000000, %fd197, %p22;
	sub.f64 	%fd25, %fd17, %fd2;
	{
	.reg .b32 %temp; 
	mov.b64 	{%temp, %r11}, %fd25;
	}
	abs.f64 	%fd26, %fd25;
	{ // callseq 1, 0
	.param .b64 param0;
	st.param.f64 	[param0], %fd26;
	.param .b64 retval0;
	call.uni (retval0), 
	__internal_accurate_pow, 
	(
	param0
	);
	ld.param.f64 	%fd144, [retval0];
	} // callseq 1
	setp.lt.s32 	%p23, %r11, 0;
	neg.f64 	%fd146, %fd144;
	selp.f64 	%fd147, %fd146, %fd144, %p20;
	selp.f64 	%fd148, %fd147, %fd144, %p23;
	setp.eq.f64 	%p24, %fd25, 0d0000000000000000;
	selp.b32 	%r70, %r11, 0, %p20;
	or.b32  	%r71, %r70, 2146435072;
	selp.b32 	%r72, %r71, %r70, %p19;
	mov.b32 	%r73, 0;
	mov.b64 	%fd149, {%r73, %r72};
	selp.f64 	%fd198, %fd149, %fd148, %p24;
	add.f64 	%fd150, %fd25, 0d4000000000000000;
	{
	.reg .b32 %temp; 
	mov.b64 	{%temp, %r74}, %fd150;
	}
	and.b32  	%r75, %r74, 2146435072;
	setp.ne.s32 	%p25, %r75, 2146435072;
	@%p25 bra 	$L__BB0_109;
	setp.num.f64 	%p26, %fd25, %fd25;
	@%p26 bra 	$L__BB0_107;
	mov.f64 	%fd151, 0d4000000000000000;
	add.rn.f64 	%fd198, %fd25, %fd151;
	bra.uni 	$L__BB0_109;
$L__BB0_107:
	setp.neu.f64 	%p27, %fd26, 0d7FF0000000000000;
	@%p27 bra 	$L__BB0_109;
	setp.lt.s32 	%p28, %r11, 0;
	or.b32  	%r76, %r5, -2147483648;
	selp.b32 	%r77, %r76, %r5, %p1;
	selp.b32 	%r78, %r77, %r5, %p28;
	mov.b32 	%r79, 0;
	mov.b64 	%fd198, {%r79, %r78};
$L__BB0_109:
	setp.lt.s32 	%p29, %r3, 0;
	setp.eq.s32 	%p30, %r4, 1062207488;
	setp.eq.f64 	%p32, %fd25, 0d3FF0000000000000;
	selp.f64 	%fd152, 0d3FF0000000000000, %fd198, %p32;
	add.f64 	%fd153, %fd24, %fd152;
	sqrt.rn.f64 	%fd154, %fd153;
	mul.wide.u32 	%rd28, %r373, 16;
	add.s64 	%rd7, %rd1, %rd28;
	st.local.f64 	[%rd7], %fd154;
	ld.global.u32 	%r80, [%rd6+16];
	st.local.u32 	[%rd7+8], %r80;
	ld.global.f64 	%fd155, [%rd6+24];
	ld.global.f64 	%fd31, [%rd6+32];
	sub.f64 	%fd32, %fd155, %fd1;
	{
	.reg .b32 %temp; 
	mov.b64 	{%temp, %r12}, %fd32;
	}
	abs.f64 	%fd33, %fd32;
	{ // callseq 2, 0
	.param .b64 param0;
	st.param.f64 	[param0], %fd33;
	.param .b64 retval0;
	call.uni (retval0), 
	__internal_accurate_pow, 
	(
	param0
	);
	ld.param.f64 	%fd156, [retval0];
	} // callseq 2
	setp.lt.s32 	%p33, %r12, 0;
	neg.f64 	%fd158, %fd156;
	selp.f64 	%fd159, %fd158, %fd156, %p30;
	selp.f64 	%fd160, %fd159, %fd156, %p33;
	setp.eq.f64 	%p34, %fd32, 0d0000000000000000;
	selp.b32 	%r81, %r12, 0, %p30;
	or.b32  	%r82, %r81, 2146435072;
	selp.b32 	%r83, %r82, %r81, %p29;
	mov.b32 	%r84, 0;
	mov.b64 	%fd161, {%r84, %r83};
	selp.f64 	%fd199, %fd161, %fd160, %p34;
	add.f64 	%fd162, %fd32, 0d4000000000000000;
	{
	.reg .b32 %temp; 
	mov.b64 	{%temp, %r85}, %fd162;
	}
	and.b32  	%r86, %r85, 2146435072;
	setp.ne.s32 	%p35, %r86, 2146435072;
	@%p35 bra 	$L__BB0_114;
	setp.nan.f64 	%p36, %fd32, %fd32;
	@%p36 bra 	$L__BB0_113;
	setp.neu.f64 	%p37, %fd33, 0d7FF0000000000000;
	@%p37 bra 	$L__BB0_114;
	or.b32  	%r87, %r5, -2147483648;
	selp.b32 	%r88, %r87, %r5, %p1;
	selp.b32 	%r89, %r88, %r5, %p33;
	mov.b32 	%r90, 0;
	mov.b64 	%fd199, {%r90, %r89};
	bra.uni 	$L__BB0_114;
$L__BB0_113:
	mov.f64 	%fd163, 0d4000000000000000;
	add.rn.f64 	%fd199, %fd32, %fd163;
$L__BB0_114:
	setp.eq.f64 	%p42, %fd32, 0d3FF0000000000000;
	selp.f64 	%fd38, 0d3FF0000000000000, %fd199, %p42;
	sub.f64 	%fd39, %fd31, %fd2;
	{
	.reg .b32 %temp; 
	mov.b64 	{%temp, %r13}, %fd39;
	}
	abs.f64 	%fd40, %fd39;
	{ // callseq 3, 0
	.param .b64 param0;
	st.param.f64 	[param0], %fd40;
	.param .b64 retval0;
	call.uni (retval0), 
	__internal_accurate_pow, 
	(
	param0
	);
	ld.param.f64 	%fd164, [retval0];
	} // callseq 3
	setp.lt.s32 	%p43, %r13, 0;
	neg.f64 	%fd166, %fd164;
	selp.f64 	%fd167, %fd166, %fd164, %p30;
	selp.f64 	%fd168, %fd167, %fd164, %p43;
	setp.eq.f64 	%p44, %fd39, 0d0000000000000000;
	selp.b32 	%r91, %r13, 0, %p30;
	or.b32  	%r92, %r91, 2146435072;
	selp.b32 	%r93, %r92, %r91, %p29;
	mov.b32 	%r94, 0;
	mov.b64 	%fd169, {%r94, %r93};
	selp.f64 	%fd200, %fd169, %fd168, %p44;
	add.f64 	%fd170, %fd39, 0d4000000000000000;
	{
	.reg .b32 %temp; 
	mov.b64 	{%temp, %r95}, %fd170;
	}
	and.b32  	%r96, %r95, 2146435072;
	setp.ne.s32 	%p45, %r96, 2146435072;
	@%p45 bra 	$L__BB0_119;
	setp.nan.f64 	%p46, %fd39, %fd39;
	@%p46 bra 	$L__BB0_118;
	setp.neu.f64 	%p47, %fd40, 0d7FF0000000000000;
	@%p47 bra 	$L__BB0_119;
	or.b32  	%r97, %r5, -2147483648;
	selp.b32 	%r98, %r97, %r5, %p1;
	selp.b32 	%r99, %r98, %r5, %p43;
	mov.b32 	%r100, 0;
	mov.b64 	%fd200, {%r100, %r99};
	bra.uni 	$L__BB0_119;
$L__BB0_118:
	mov.f64 	%fd171, 0d4000000000000000;
	add.rn.f64 	%fd200, %fd39, %fd171;
$L__BB0_119:
	setp.eq.f64 	%p49, %fd39, 0d3FF0000000000000;
	selp.f64 	%fd172, 0d3FF0000000000000, %fd200, %p49;
	add.f64 	%fd173, %fd38, %fd172;
	sqrt.rn.f64 	%fd174, %fd173;
	st.local.f64 	[%rd7+16], %fd174;
	ld.global.u32 	%r101, [%rd6+40];
	st.local.u32 	[%rd7+24], %r101;
	add.s32 	%r373, %r373, 2;
	and.b32  	%r15, %r46, 2147483646;
	setp.eq.s32 	%p50, %r373, %r15;
	@%p50 bra 	$L__BB0_7;
	bra.uni 	$L__BB0_4;
$L__BB0_120:
	.pragma "nounroll";
	ld.local.u32 	%r266, [%rd111+-128];
	mul.wide.s32 	%rd38, %r266, 4;
	add.s64 	%rd39, %rd2, %rd38;
	ld.local.u32 	%r267, [%rd39];
	add.s32 	%r268, %r267, 1;
	st.local.u32 	[%rd39], %r268;
	ld.local.u32 	%r269, [%rd111+-112];
	mul.wide.s32 	%rd40, %r269, 4;
	add.s64 	%rd41, %rd2, %rd40;
	ld.local.u32 	%r270, [%rd41];
	add.s32 	%r271, %r270, 1;
	st.local.u32 	[%rd41], %r271;
	ld.local.u32 	%r272, [%rd111+-96];
	mul.wide.s32 	%rd42, %r272, 4;
	add.s64 	%rd43, %rd2, %rd42;
	ld.local.u32 	%r273, [%rd43];
	add.s32 	%r274, %r273, 1;
	st.local.u32 	[%rd43], %r274;
	ld.local.u32 	%r275, [%rd111+-80];
	mul.wide.s32 	%rd44, %r275, 4;
	add.s64 	%rd45, %rd2, %rd44;
	ld.local.u32 	%r276, [%rd45];
	add.s32 	%r277, %r276, 1;
	st.local.u32 	[%rd45], %r277;
	ld.local.u32 	%r278, [%rd111+-64];
	mul.wide.s32 	%rd46, %r278, 4;
	add.s64 	%rd47, %rd2, %rd46;
	ld.local.u32 	%r279, [%rd47];
	add.s32 	%r280, %r279, 1;
	st.local.u32 	[%rd47], %r280;
	ld.local.u32 	%r281, [%rd111+-48];
	mul.wide.s32 	%rd48, %r281, 4;
	add.s64 	%rd49, %rd2, %rd48;
	ld.local.u32 	%r282, [%rd49];
	add.s32 	%r283, %r282, 1;
	st.local.u32 	[%rd49], %r283;
	ld.local.u32 	%r284, [%rd111+-32];
	mul.wide.s32 	%rd50, %r284, 4;
	add.s64 	%rd51, %rd2, %rd50;
	ld.local.u32 	%r285, [%rd51];
	add.s32 	%r286, %r285, 1;
	st.local.u32 	[%rd51], %r286;
	ld.local.u32 	%r287, [%rd111+-16];
	mul.wide.s32 	%rd52, %r287, 4;
	add.s64 	%rd53, %rd2, %rd52;
	ld.local.u32 	%r288, [%rd53];
	add.s32 	%r289, %r288, 1;
	st.local.u32 	[%rd53], %r289;
	ld.local.u32 	%r290, [%rd111];
	mul.wide.s32 	%rd54, %r290, 4;
	add.s64 	%rd55, %rd2, %rd54;
	ld.local.u32 	%r291, [%rd55];
	add.s32 	%r292, %r291, 1;
	st.local.u32 	[%rd55], %r292;
	ld.local.u32 	%r293, [%rd111+16];
	mul.wide.s32 	%rd56, %r293, 4;
	add.s64 	%rd57, %rd2, %rd56;
	ld.local.u32 	%r294, [%rd57];
	add.s32 	%r295, %r294, 1;
	st.local.u32 	[%rd57], %r295;
	ld.local.u32 	%r296, [%rd111+32];
	mul.wide.s32 	%rd58, %r296, 4;
	add.s64 	%rd59, %rd2, %rd58;
	ld.local.u32 	%r297, [%rd59];
	add.s32 	%r298, %r297, 1;
	st.local.u32 	[%rd59], %r298;
	ld.local.u32 	%r299, [%rd111+48];
	mul.wide.s32 	%rd60, %r299, 4;
	add.s64 	%rd61, %rd2, %rd60;
	ld.local.u32 	%r300, [%rd61];
	add.s32 	%r301, %r300, 1;
	st.local.u32 	[%rd61], %r301;
	ld.local.u32 	%r302, [%rd111+64];
	mul.wide.s32 	%rd62, %r302, 4;
	add.s64 	%rd63, %rd2, %rd62;
	ld.local.u32 	%r303, [%rd63];
	add.s32 	%r304, %r303, 1;
	st.local.u32 	[%rd63], %r304;
	ld.local.u32 	%r305, [%rd111+80];
	mul.wide.s32 	%rd64, %r305, 4;
	add.s64 	%rd65, %rd2, %rd64;
	ld.local.u32 	%r306, [%rd65];
	add.s32 	%r307, %r306, 1;
	st.local.u32 	[%rd65], %r307;
	ld.local.u32 	%r308, [%rd111+96];
	mul.wide.s32 	%rd66, %r308, 4;
	add.s64 	%rd67, %rd2, %rd66;
	ld.local.u32 	%r309, [%rd67];
	add.s32 	%r310, %r309, 1;
	st.local.u32 	[%rd67], %r310;
	ld.local.u32 	%r311, [%rd111+112];
	mul.wide.s32 	%rd68, %r311, 4;
	add.s64 	%rd69, %rd2, %rd68;
	ld.local.u32 	%r312, [%rd69];
	add.s32 	%r313, %r312, 1;
	st.local.u32 	[%rd69], %r313;
	add.s32 	%r384, %r384, 16;
	add.s64 	%rd111, %rd111, 256;
	setp.eq.s32 	%p118, %r384, 0;
	@%p118 bra 	$L__BB0_121;
	bra.uni 	$L__BB0_120;
$L__BB0_121:
	setp.eq.s32 	%p119, %r31, 0;
	@%p119 bra 	$L__BB0_130;
	and.b32  	%r35, %r48, 7;
	setp.lt.u32 	%p120, %r31, 8;
	@%p120 bra 	$L__BB0_124;
	mul.wide.u32 	%rd70, %r380, 16;
	add.s64 	%rd71, %rd1, %rd70;
	ld.local.u32 	%r314, [%rd71+8];
	mul.wide.s32 	%rd72, %r314, 4;
	add.s64 	%rd73, %rd2, %rd72;
	ld.local.u32 	%r315, [%rd73];
	add.s32 	%r316, %r315, 1;
	st.local.u32 	[%rd73], %r316;
	ld.local.u32 	%r317, [%rd71+24];
	mul.wide.s32 	%rd74, %r317, 4;
	add.s64 	%rd75, %rd2, %rd74;
	ld.local.u32 	%r318, [%rd75];
	add.s32 	%r319, %r318, 1;
	st.local.u32 	[%rd75], %r319;
	ld.local.u32 	%r320, [%rd71+40];
	mul.wide.s32 	%rd76, %r320, 4;
	add.s64 	%rd77, %rd2, %rd76;
	ld.local.u32 	%r321, [%rd77];
	add.s32 	%r322, %r321, 1;
	st.local.u32 	[%rd77], %r322;
	ld.local.u32 	%r323, [%rd71+56];
	mul.wide.s32 	%rd78, %r323, 4;
	add.s64 	%rd79, %rd2, %rd78;
	ld.local.u32 	%r324, [%rd79];
	add.s32 	%r325, %r324, 1;
	st.local.u32 	[%rd79], %r325;
	ld.local.u32 	%r326, [%rd71+72];
	mul.wide.s32 	%rd80, %r326, 4;
	add.s64 	%rd81, %rd2, %rd80;
	ld.local.u32 	%r327, [%rd81];
	add.s32 	%r328, %r327, 1;
	st.local.u32 	[%rd81], %r328;
	ld.local.u32 	%r329, [%rd71+88];
	mul.wide.s32 	%rd82, %r329, 4;
	add.s64 	%rd83, %rd2, %rd82;
	ld.local.u32 	%r330, [%rd83];
	add.s32 	%r331, %r330, 1;
	st.local.u32 	[%rd83], %r331;
	ld.local.u32 	%r332, [%rd71+104];
	mul.wide.s32 	%rd84, %r332, 4;
	add.s64 	%rd85, %rd2, %rd84;
	ld.local.u32 	%r333, [%rd85];
	add.s32 	%r334, %r333, 1;
	st.local.u32 	[%rd85], %r334;
	ld.local.u32 	%r335, [%rd71+120];
	mul.wide.s32 	%rd86, %r335, 4;
	add.s64 	%rd87, %rd2, %rd86;
	ld.local.u32 	%r336, [%rd87];
	add.s32 	%r337, %r336, 1;
	st.local.u32 	[%rd87], %r337;
	add.s32 	%r380, %r380, 8;
$L__BB0_124:
	setp.eq.s32 	%p121, %r35, 0;
	@%p121 bra 	$L__BB0_130;
	and.b32  	%r38, %r48, 3;
	setp.lt.u32 	%p122, %r35, 4;
	@%p122 bra 	$L__BB0_127;
	mul.wide.u32 	%rd88, %r380, 16;
	add.s64 	%rd89, %rd1, %rd88;
	ld.local.u32 	%r338, [%rd89+8];
	mul.wide.s32 	%rd90, %r338, 4;
	add.s64 	%rd91, %rd2, %rd90;
	ld.local.u32 	%r339, [%rd91];
	add.s32 	%r340, %r339, 1;
	st.local.u32 	[%rd91], %r340;
	ld.local.u32 	%r341, [%rd89+24];
	mul.wide.s32 	%rd92, %r341, 4;
	add.s64 	%rd93, %rd2, %rd92;
	ld.local.u32 	%r342, [%rd93];
	add.s32 	%r343, %r342, 1;
	st.local.u32 	[%rd93], %r343;
	ld.local.u32 	%r344, [%rd89+40];
	mul.wide.s32 	%rd94, %r344, 4;
	add.s64 	%rd95, %rd2, %rd94;
	ld.local.u32 	%r345, [%rd95];
	add.s32 	%r346, %r345, 1;
	st.local.u32 	[%rd95], %r346;
	ld.local.u32 	%r347, [%rd89+56];
	mul.wide.s32 	%rd96, %r347, 4;
	add.s64 	%rd97, %rd2, %rd96;
	ld.local.u32 	%r348, [%rd97];
	add.s32 	%r349, %r348, 1;
	st.local.u32 	[%rd97], %r349;
	add.s32 	%r380, %r380, 4;
$L__BB0_127:
	setp.eq.s32 	%p123, %r38, 0;
	@%p123 bra 	$L__BB0_130;
	mul.wide.u32 	%rd98, %r380, 16;
	add.s64 	%rd99, %rd98, %rd1;
	add.s64 	%rd110, %rd99, 8;
	neg.s32 	%r383, %r38;
$L__BB0_129:
	.pragma "nounroll";
	ld.local.u32 	%r350, [%rd110];
	mul.wide.s32 	%rd100, %r350, 4;
	add.s64 	%rd101, %rd2, %rd100;
	ld.local.u32 	%r351, [%rd101];
	add.s32 	%r352, %r351, 1;
	st.local.u32 	[%rd101], %r352;
	add.s64 	%rd110, %rd110, 16;
	add.s32 	%r383, %r383, 1;
	setp.eq.s32 	%p124, %r383, 0;
	@%p124 bra 	$L__BB0_130;
	bra.uni 	$L__BB0_129;
$L__BB0_130:
	ld.param.u32 	%r372, [_Z15classify_kernelP5PointiPiiii_param_4];
	ld.param.u64 	%rd107, [_Z15classify_kernelP5PointiPiiii_param_2];
	ld.local.u32 	%r353, [%rd2];
	setp.lt.s32 	%p125, %r353, 1;
	max.s32 	%r354, %r353, 0;
	selp.s32 	%r355, -1, 0, %p125;
	ld.local.u32 	%r356, [%rd2+4];
	setp.gt.s32 	%p126, %r356, %r354;
	max.s32 	%r357, %r356, %r354;
	selp.b32 	%r358, 1, %r355, %p126;
	ld.local.u32 	%r359, [%rd2+8];
	setp.gt.s32 	%p127, %r359, %r357;
	max.s32 	%r360, %r359, %r357;
	selp.b32 	%r361, 2, %r358, %p127;
	ld.local.u32 	%r362, [%rd2+12];
	setp.gt.s32 	%p128, %r362, %r360;
	max.s32 	%r363, %r362, %r360;
	selp.b32 	%r364, 3, %r361, %p128;
	ld.local.u32 	%r365, [%rd2+16];
	setp.gt.s32 	%p129, %r365, %r363;
	selp.b32 	%r366, 4, %r364, %p129;
	mov.u32 	%r367, %ctaid.y;
	mov.u32 	%r368, %ntid.y;
	mov.u32 	%r369, %tid.y;
	mad.lo.s32 	%r370, %r367, %r368, %r369;
	mad.lo.s32 	%r371, %r372, %r370, %r1;
	cvta.to.global.u64 	%rd102, %rd107;
	mul.wide.s32 	%rd103, %r371, 4;
	add.s64 	%rd104, %rd102, %rd103;
	st.global.u32 	[%rd104], %r366;
$L__BB0_131:
	ret;

}
.func  (.param .b64 func_retval0) __internal_accurate_pow(
	.param .b64 __internal_accurate_pow_param_0
)
{
	.reg .pred 	%p<8>;
	.reg .b32 	%r<49>;
	.reg .b32 	%f<3>;
	.reg .b64 	%fd<109>;

	ld.param.f64 	%fd10, [__internal_accurate_pow_param_0];
	{
	.reg .b32 %temp; 
	mov.b64 	{%temp, %r46}, %fd10;
	}
	{
	.reg .b32 %temp; 
	mov.b64 	{%r45, %temp}, %fd10;
	}
	shr.u32 	%r47, %r46, 20;
	setp.gt.u32 	%p1, %r46, 1048575;
	@%p1 bra 	$L__BB1_2;
	mul.f64 	%fd11, %fd10, 0d4350000000000000;
	{
	.reg .b32 %temp; 
	mov.b64 	{%temp, %r46}, %fd11;
	}
	{
	.reg .b32 %temp; 
	mov.b64 	{%r45, %temp}, %fd11;
	}
	shr.u32 	%r16, %r46, 20;
	add.s32 	%r47, %r16, -54;
$L__BB1_2:
	add.s32 	%r48, %r47, -1023;
	and.b32  	%r17, %r46, -2146435073;
	or.b32  	%r18, %r17, 1072693248;
	mov.b64 	%fd107, {%r45, %r18};
	setp.lt.u32 	%p2, %r18, 1073127583;
	@%p2 bra 	$L__BB1_4;
	{
	.reg .b32 %temp; 
	mov.b64 	{%r19, %temp}, %fd107;
	}
	{
	.reg .b32 %temp; 
	mov.b64 	{%temp, %r20}, %fd107;
	}
	add.s32 	%r21, %r20, -1048576;
	mov.b64 	%fd107, {%r19, %r21};
	add.s32 	%r48, %r47, -1022;
$L__BB1_4:
	add.f64 	%fd12, %fd107, 0dBFF0000000000000;
	add.f64 	%fd13, %fd107, 0d3FF0000000000000;
	rcp.approx.ftz.f64 	%fd14, %fd13;
	neg.f64 	%fd15, %fd13;
	fma.rn.f64 	%fd16, %fd15, %fd14, 0d3FF0000000000000;
	fma.rn.f64 	%fd17, %fd16, %fd16, %fd16;
	fma.rn.f64 	%fd18, %fd17, %fd14, %fd14;
	mul.f64 	%fd19, %fd12, %fd18;
	fma.rn.f64 	%fd20, %fd12, %fd18, %fd19;
	mul.f64 	%fd21, %fd20, %fd20;
	fma.rn.f64 	%fd22, %fd21, 0d3EB0F5FF7D2CAFE2, 0d3ED0F5D241AD3B5A;
	fma.rn.f64 	%fd23, %fd22, %fd21, 0d3EF3B20A75488A3F;
	fma.rn.f64 	%fd24, %fd23, %fd21, 0d3F1745CDE4FAECD5;
	fma.rn.f64 	%fd25, %fd24, %fd21, 0d3F3C71C7258A578B;
	fma.rn.f64 	%fd26, %fd25, %fd21, 0d3F6249249242B910;
	fma.rn.f64 	%fd27, %fd26, %fd21, 0d3F89999999999DFB;
	sub.f64 	%fd28, %fd12, %fd20;
	add.f64 	%fd29, %fd28, %fd28;
	neg.f64 	%fd30, %fd20;
	fma.rn.f64 	%fd31, %fd30, %fd12, %fd29;
	mul.f64 	%fd32, %fd18, %fd31;
	fma.rn.f64 	%fd33, %fd21, %fd27, 0d3FB5555555555555;
	mov.f64 	%fd34, 0d3FB5555555555555;
	sub.f64 	%fd35, %fd34, %fd33;
	fma.rn.f64 	%fd36, %fd21, %fd27, %fd35;
	add.f64 	%fd37, %fd36, 0dBC46A4CB00B9E7B0;
	add.f64 	%fd38, %fd33, %fd37;
	sub.f64 	%fd39, %fd33, %fd38;
	add.f64 	%fd40, %fd37, %fd39;
	mul.rn.f64 	%fd41, %fd20, %fd20;
	neg.f64 	%fd42, %fd41;
	fma.rn.f64 	%fd43, %fd20, %fd20, %fd42;
	{
	.reg .b32 %temp; 
	mov.b64 	{%r22, %temp}, %fd32;
	}
	{
	.reg .b32 %temp; 
	mov.b64 	{%temp, %r23}, %fd32;
	}
	add.s32 	%r24, %r23, 1048576;
	mov.b64 	%fd44, {%r22, %r24};
	fma.rn.f64 	%fd45, %fd20, %fd44, %fd43;
	mul.rn.f64 	%fd46, %fd41, %fd20;
	neg.f64 	%fd47, %fd46;
	fma.rn.f64 	%fd48, %fd41, %fd20, %fd47;
	fma.rn.f64 	%fd49, %fd41, %fd32, %fd48;
	fma.rn.f64 	%fd50, %fd45, %fd20, %fd49;
	mul.rn.f64 	%fd51, %fd38, %fd46;
	neg.f64 	%fd52, %fd51;
	fma.rn.f64 	%fd53, %fd38, %fd46, %fd52;
	fma.rn.f64 	%fd54, %fd38, %fd50, %fd53;
	fma.rn.f64 	%fd55, %fd40, %fd46, %fd54;
	add.f64 	%fd56, %fd51, %fd55;
	sub.f64 	%fd57, %fd51, %fd56;
	add.f64 	%fd58, %fd55, %fd57;
	add.f64 	%fd59, %fd20, %fd56;
	sub.f64 	%fd60, %fd20, %fd59;
	add.f64 	%fd61, %fd56, %fd60;
	add.f64 	%fd62, %fd58, %fd61;
	add.f64 	%fd63, %fd32, %fd62;
	add.f64 	%fd64, %fd59, %fd63;
	sub.f64 	%fd65, %fd59, %fd64;
	add.f64 	%fd66, %fd63, %fd65;
	xor.b32  	%r25, %r48, -2147483648;
	mov.b32 	%r26, 1127219200;
	mov.b64 	%fd67, {%r25, %r26};
	mov.b32 	%r27, -2147483648;
	mov.b64 	%fd68, {%r27, %r26};
	sub.f64 	%fd69, %fd67, %fd68;
	fma.rn.f64 	%fd70, %fd69, 0d3FE62E42FEFA39EF, %fd64;
	fma.rn.f64 	%fd71, %fd69, 0dBFE62E42FEFA39EF, %fd70;
	sub.f64 	%fd72, %fd71, %fd64;
	sub.f64 	%fd73, %fd66, %fd72;
	fma.rn.f64 	%fd74, %fd69, 0d3C7ABC9E3B39803F, %fd73;
	add.f64 	%fd75, %fd70, %fd74;
	sub.f64 	%fd76, %fd70, %fd75;
	add.f64 	%fd77, %fd74, %fd76;
	mov.f64 	%fd78, 0d4000000000000000;
	{
	.reg .b32 %temp; 
	mov.b64 	{%temp, %r28}, %fd78;
	}
	{
	.reg .b32 %temp; 
	mov.b64 	{%r29, %temp}, %fd78;
	}
	shl.b32 	%r30, %r28, 1;
	setp.gt.u32 	%p3, %r30, -33554433;
	and.b32  	%r31, %r28, -15728641;
	selp.b32 	%r32, %r31, %r28, %p3;
	mov.b64 	%fd79, {%r29, %r32};
	mul.rn.f64 	%fd80, %fd75, %fd79;
	neg.f64 	%fd81, %fd80;
	fma.rn.f64 	%fd82, %fd75, %fd79, %fd81;
	fma.rn.f64 	%fd83, %fd77, %fd79, %fd82;
	add.f64 	%fd4, %fd80, %fd83;
	sub.f64 	%fd84, %fd80, %fd4;
	add.f64 	%fd5, %fd83, %fd84;
	fma.rn.f64 	%fd85, %fd4, 0d3FF71547652B82FE, 0d4338000000000000;
	{
	.reg .b32 %temp; 
	mov.b64 	{%r13, %temp}, %fd85;
	}
	mov.f64 	%fd86, 0dC338000000000000;
	add.rn.f64 	%fd87, %fd85, %fd86;
	fma.rn.f64 	%fd88, %fd87, 0dBFE62E42FEFA39EF, %fd4;
	fma.rn.f64 	%fd89, %fd87, 0dBC7ABC9E3B39803F, %fd88;
	fma.rn.f64 	%fd90, %fd89, 0d3E5ADE1569CE2BDF, 0d3E928AF3FCA213EA;
	fma.rn.f64 	%fd91, %fd90, %fd89, 0d3EC71DEE62401315;
	fma.rn.f64 	%fd92, %fd91, %fd89, 0d3EFA01997C89EB71;
	fma.rn.f64 	%fd93, %fd92, %fd89, 0d3F2A01A014761F65;
	fma.rn.f64 	%fd94, %fd93, %fd89, 0d3F56C16C1852B7AF;
	fma.rn.f64 	%fd95, %fd94, %fd89, 0d3F81111111122322;
	fma.rn.f64 	%fd96, %fd95, %fd89, 0d3FA55555555502A1;
	fma.rn.f64 	%fd97, %fd96, %fd89, 0d3FC5555555555511;
	fma.rn.f64 	%fd98, %fd97, %fd89, 0d3FE000000000000B;
	fma.rn.f64 	%fd99, %fd98, %fd89, 0d3FF0000000000000;
	fma.rn.f64 	%fd100, %fd99, %fd89, 0d3FF0000000000000;
	{
	.reg .b32 %temp; 
	mov.b64 	{%r14, %temp}, %fd100;
	}
	{
	.reg .b32 %temp; 
	mov.b64 	{%temp, %r15}, %fd100;
	}
	shl.b32 	%r33, %r13, 20;
	add.s32 	%r34, %r33, %r15;
	mov.b64 	%fd108, {%r14, %r34};
	{
	.reg .b32 %temp; 
	mov.b64 	{%temp, %r35}, %fd4;
	}
	mov.b32 	%f2, %r35;
	abs.f32 	%f1, %f2;
	setp.lt.f32 	%p4, %f1, 0f4086232B;
	@%p4 bra 	$L__BB1_7;
	setp.lt.f64 	%p5, %fd4, 0d0000000000000000;
	add.f64 	%fd101, %fd4, 0d7FF0000000000000;
	selp.f64 	%fd108, 0d0000000000000000, %fd101, %p5;
	setp.geu.f32 	%p6, %f1, 0f40874800;
	@%p6 bra 	$L__BB1_7;
	shr.u32 	%r36, %r13, 31;
	add.s32 	%r37, %r13, %r36;
	shr.s32 	%r38, %r37, 1;
	shl.b32 	%r39, %r38, 20;
	add.s32 	%r40, %r15, %r39;
	mov.b64 	%fd102, {%r14, %r40};
	sub.s32 	%r41, %r13, %r38;
	shl.b32 	%r42, %r41, 20;
	add.s32 	%r43, %r42, 1072693248;
	mov.b32 	%r44, 0;
	mov.b64 	%fd103, {%r44, %r43};
	mul.f64 	%fd108, %fd103, %fd102;
$L__BB1_7:
	abs.f64 	%fd104, %fd108;
	setp.eq.f64 	%p7, %fd104, 0d7FF0000000000000;
	fma.rn.f64 	%fd105, %fd108, %fd5, %fd108;
	selp.f64 	%fd106, %fd108, %fd105, %p7;
	st.param.f64 	[func_retval0], %fd106;
	ret;

}


// ===== COMPILED SASS (sm_100) =====

	.target	sm_100

	.elftype	@"ET_EXEC"


//--------------------- .note.nv.tkinfo           --------------------------
	.section	.note.nv.tkinfo,"",@"SHT_NOTE"
	.sectionflags	@"SHF_NOTE_NV_TKINFO"
	.tkinfo
        /*0018*/ 	.word	0x00000002
        /*0030*/ 	.string	""
        /*0030*/ 	.string	"ptxas"
        /*0030*/ 	.string	"Cuda compilation tools, release 13.0, V13.0.88"
        /*0030*/ 	.string	"Build cuda_13.0.r13.0/compiler.36424714_0"
        /*0030*/ 	.string	"-arch sm_100 -m 64 "



//--------------------- .note.nv.cuinfo           --------------------------
	.section	.note.nv.cuinfo,"",@"SHT_NOTE"
	.sectionflags	@"SHF_NOTE_NV_CUINFO"
        /*0018*/ 	.short	0x0002
        /*001a*/ 	.short	0x0064
        /*001c*/ 	.short	0x0082
	.zero		2


//--------------------- .nv.info                  --------------------------
	.section	.nv.info,"",@"SHT_CUDA_INFO"
	.align	4


	//----- nvinfo : EIATTR_REGCOUNT
	.align		4
        /*0000*/ 	.byte	0x04, 0x2f
        /*0002*/ 	.short	(.L_1 - .L_0)
	.align		4
.L_0:
        /*0004*/ 	.word	index@(_Z15classify_kernelP5PointiPiiii)
        /*0008*/ 	.word	0x00000024


	//----- nvinfo : EIATTR_FRAME_SIZE
	.align		4
.L_1:
        /*000c*/ 	.byte	0x04, 0x11
        /*000e*/ 	.short	(.L_3 - .L_2)
	.align		4
.L_2:
        /*0010*/ 	.word	index@($_Z15classify_kernelP5PointiPiiii$__internal_accurate_pow)
        /*0014*/ 	.word	0x00f42420


	//----- nvinfo : EIATTR_FRAME_SIZE
	.align		4
.L_3:
        /*0018*/ 	.byte	0x04, 0x11
        /*001a*/ 	.short	(.L_5 - .L_4)
	.align		4
.L_4:
        /*001c*/ 	.word	index@($__internal_0_$__cuda_sm20_dsqrt_rn_f64_mediumpath_v1)
        /*0020*/ 	.word	0x00f42420


	//----- nvinfo : EIATTR_FRAME_SIZE
	.align		4
.L_5:
        /*0024*/ 	.byte	0x04, 0x11
        /*0026*/ 	.short	(.L_7 - .L_6)
	.align		4
.L_6:
        /*0028*/ 	.word	index@(_Z15classify_kernelP5PointiPiiii)
        /*002c*/ 	.word	0x00f42420


	//----- nvinfo : EIATTR_MIN_STACK_SIZE
	.align		4
.L_7:
        /*0030*/ 	.byte	0x04, 0x12
        /*0032*/ 	.short	(.L_9 - .L_8)
	.align		4
.L_8:
        /*0034*/ 	.word	index@(_Z15classify_kernelP5PointiPiiii)
        /*0038*/ 	.word	0x00f42420
.L_9:


//--------------------- .nv.compat                --------------------------
	.section	.nv.compat,"",@"SHT_CUDA_COMPAT_INFO"
	.align	4
        /*0000*/ 	.byte	0x02, 0x09, 0x00, 0x00, 0x02, 0x02, 0x01, 0x00, 0x02, 0x05, 0x05, 0x00, 0x03, 0x07, 0x01, 0x01
        /*0010*/ 	.byte	0x02, 0x03, 0x00, 0x00, 0x02, 0x06, 0x01, 0x00, 0x04, 0x0b, 0x08, 0x00, 0x01, 0x00, 0x00, 0x00
        /*0020*/ 	.byte	0x00, 0x00, 0x00, 0x00


//--------------------- .nv.info._Z15classify_kernelP5PointiPiiii --------------------------
	.section	.nv.info._Z15classify_kernelP5PointiPiiii,"",@"SHT_CUDA_INFO"
	.sectionflags	@""
	.align	4


	//----- nvinfo : EIATTR_CUDA_API_VERSION
	.align		4
        /*0000*/ 	.byte	0x04, 0x37
        /*0002*/ 	.short	(.L_11 - .L_10)
.L_10:
        /*0004*/ 	.word	0x00000082


	//----- nvinfo : EIATTR_KPARAM_INFO
	.align		4
.L_11:
        /*0008*/ 	.byte	0x04, 0x17
        /*000a*/ 	.short	(.L_13 - .L_12)
.L_12:
        /*000c*/ 	.word	0x00000000
        /*0010*/ 	.short	0x0005
        /*0012*/ 	.short	0x0020
        /*0014*/ 	.byte	0x00, 0xf0, 0x11, 0x00


	//----- nvinfo : EIATTR_KPARAM_INFO
	.align		4
.L_13:
        /*0018*/ 	.byte	0x04, 0x17
        /*001a*/ 	.short	(.L_15 - .L_14)
.L_14:
        /*001c*/ 	.word	0x00000000
        /*0020*/ 	.short	0x0004
        /*0022*/ 	.short	0x001c
        /*0024*/ 	.byte	0x00, 0xf0, 0x11, 0x00


	//----- nvinfo : EIATTR_KPARAM_INFO
	.align		4
.L_15:
        /*0028*/ 	.byte	0x04, 0x17
        /*002a*/ 	.short	(.L_17 - .L_16)
.L_16:
        /*002c*/ 	.word	0x00000000
        /*0030*/ 	.short	0x0003
        /*0032*/ 	.short	0x0018
        /*0034*/ 	.byte	0x00, 0xf0, 0x11, 0x00


	//----- nvinfo : EIATTR_KPARAM_INFO
	.align		4
.L_17:
        /*0038*/ 	.byte	0x04, 0x17
        /*003a*/ 	.short	(.L_19 - .L_18)
.L_18:
        /*003c*/ 	.word	0x00000000
        /*0040*/ 	.short	0x0002
        /*0042*/ 	.short	0x0010
        /*0044*/ 	.byte	0x00, 0xf5, 0x21, 0x00


	//----- nvinfo : EIATTR_KPARAM_INFO
	.align		4
.L_19:
        /*0048*/ 	.byte	0x04, 0x17
        /*004a*/ 	.short	(.L_21 - .L_20)
.L_20:
        /*004c*/ 	.word	0x00000000
        /*0050*/ 	.short	0x0001
        /*0052*/ 	.short	0x0008
        /*0054*/ 	.byte	0x00, 0xf0, 0x11, 0x00


	//----- nvinfo : EIATTR_KPARAM_INFO
	.align		4
.L_21:
        /*0058*/ 	.byte	0x04, 0x17
        /*005a*/ 	.short	(.L_23 - .L_22)
.L_22:
        /*005c*/ 	.word	0x00000000
        /*0060*/ 	.short	0x0000
        /*0062*/ 	.short	0x0000
        /*0064*/ 	.byte	0x00, 0xf5, 0x21, 0x00


	//----- nvinfo : EIATTR_SPARSE_MMA_MASK
	.align		4
.L_23:
        /*0068*/ 	.byte	0x03, 0x50
        /*006a*/ 	.short	0x0000


	//----- nvinfo : EIATTR_MAXREG_COUNT
	.align		4
        /*006c*/ 	.byte	0x03, 0x1b
        /*006e*/ 	.short	0x00ff


	//----- nvinfo : EIATTR_MERCURY_ISA_VERSION
	.align		4
        /*0070*/ 	.byte	0x03, 0x5f
        /*0072*/ 	.short	0x0101


	//----- nvinfo : EIATTR_VRC_CTA_INIT_COUNT
	.align		4
        /*0074*/ 	.byte	0x02, 0x4a
	.zero		1
	.zero		1


	//----- nvinfo : EIATTR_EXIT_INSTR_OFFSETS
	.align		4
        /*0078*/ 	.byte	0x04, 0x1c
        /*007a*/ 	.short	(.L_25 - .L_24)


	//   ....[0]....
.L_24:
        /*007c*/ 	.word	0x000000d0


	//   ....[1]....
        /*0080*/ 	.word	0x00003860


	//----- nvinfo : EIATTR_CRS_STACK_SIZE
	.align		4
.L_25:
        /*0084*/ 	.byte	0x04, 0x1e
        /*0086*/ 	.short	(.L_27 - .L_26)
.L_26:
        /*0088*/ 	.word	0x00000000


	//----- nvinfo : EIATTR_CBANK_PARAM_SIZE
	.align		4
.L_27:
        /*008c*/ 	.byte	0x03, 0x19
        /*008e*/ 	.short	0x0024


	//----- nvinfo : EIATTR_PARAM_CBANK
	.align		4
        /*0090*/ 	.byte	0x04, 0x0a
        /*0092*/ 	.short	(.L_29 - .L_28)
	.align		4
.L_28:
        /*0094*/ 	.word	index@(.nv.constant0._Z15classify_kernelP5PointiPiiii)
        /*0098*/ 	.short	0x0380
        /*009a*/ 	.short	0x0024


	//----- nvinfo : EIATTR_SW_WAR
	.align		4
.L_29:
        /*009c*/ 	.byte	0x04, 0x36
        /*009e*/ 	.short	(.L_31 - .L_30)
.L_30:
        /*00a0*/ 	.word	0x00000008
.L_31:


//--------------------- .nv.callgraph             --------------------------
	.section	.nv.callgraph,"",@"SHT_CUDA_CALLGRAPH"
	.align	4
	.sectionentsize	8
	.align		4
        /*0000*/ 	.word	0x00000000
	.align		4
        /*0004*/ 	.word	0xffffffff
	.align		4
        /*0008*/ 	.word	0x00000000
	.align		4
        /*000c*/ 	.word	0xfffffffe
	.align		4
        /*0010*/ 	.word	0x00000000
	.align		4
        /*0014*/ 	.word	0xfffffffd
	.align		4
        /*0018*/ 	.word	0x00000000
	.align		4
        /*001c*/ 	.word	0xfffffffc


//--------------------- .text._Z15classify_kernelP5PointiPiiii --------------------------
	.section	.text._Z15classify_kernelP5PointiPiiii,"ax",@progbits
	.align	128
        .global         _Z15classify_kernelP5PointiPiiii
        .type           _Z15classify_kernelP5PointiPiiii,@function
        .size           _Z15classify_kernelP5PointiPiiii,(.L_x_60 - _Z15classify_kernelP5PointiPiiii)
        .other          _Z15classify_kernelP5PointiPiiii,@"STO_CUDA_ENTRY STV_DEFAULT"
_Z15classify_kernelP5PointiPiiii:
.text._Z15classify_kernelP5PointiPiiii:
[----:B------:R-:W0:Y:S01]  /*0000*/  LDC R1, c[0x0][0x37c] ;  /* 0x0000df00ff017b82 */ /* 0x000e220000000800 */
[----:B------:R-:W1:Y:S07]  /*0010*/  S2R R5, SR_TID.Y ;  /* 0x0000000000057919 */ /* 0x000e6e0000002200 */
[----:B------:R-:W2:Y:S01]  /*0020*/  LDC R2, c[0x0][0x360] ;  /* 0x0000d800ff027b82 */ /* 0x000ea20000000800 */
[----:B------:R-:W3:Y:S01]  /*0030*/  LDCU.64 UR6, c[0x0][0x398] ;  /* 0x00007300ff0677ac */ /* 0x000ee20008000a00 */
[----:B0-----:R-:W-:Y:S01]  /*0040*/  VIADD R1, R1, 0xff0bdbe0 ;  /* 0xff0bdbe001017836 */ /* 0x001fe20000000000 */
[----:B------:R-:W2:Y:S05]  /*0050*/  S2R R3, SR_TID.X ;  /* 0x0000000000037919 */ /* 0x000eaa0000002100 */
[----:B------:R-:W1:Y:S08]  /*0060*/  S2UR UR5, SR_CTAID.Y ;  /* 0x00000000000579c3 */ /* 0x000e700000002600 */
[----:B------:R-:W1:Y:S08]  /*0070*/  LDC R0, c[0x0][0x364] ;  /* 0x0000d900ff007b82 */ /* 0x000e700000000800 */
[----:B------:R-:W2:Y:S01]  /*0080*/  S2UR UR4, SR_CTAID.X ;  /* 0x00000000000479c3 */ /* 0x000ea20000002500 */
[----:B-1----:R-:W-:-:S05]  /*0090*/  IMAD R0, R0, UR5, R5 ;  /* 0x0000000500007c24 */ /* 0x002fca000f8e0205 */
[----:B---3--:R-:W-:Y:S01]  /*00a0*/  ISETP.GE.AND P0, PT, R0, UR6, PT ;  /* 0x0000000600007c0c */ /* 0x008fe2000bf06270 */
[----:B--2---:R-:W-:-:S05]  /*00b0*/  IMAD R2, R2, UR4, R3 ;  /* 0x0000000402027c24 */ /* 0x004fca000f8e0203 */
[----:B------:R-:W-:-:S13]  /*00c0*/  ISETP.GE.OR P0, PT, R2, UR7, P0 ;  /* 0x0000000702007c0c */ /* 0x000fda0008706670 */
[----:B------:R-:W-:Y:S05]  /*00d0*/  @P0 EXIT ;  /* 0x000000000000094d */ /* 0x000fea0003800000 */
[----:B------:R-:W0:Y:S01]  /*00e0*/  LDCU UR4, c[0x0][0x388] ;  /* 0x00007100ff0477ac */ /* 0x000e220008000800 */
[----:B------:R-:W1:Y:S01]  /*00f0*/  LDCU.64 UR6, c[0x0][0x358] ;  /* 0x00006b00ff0677ac */ /* 0x000e620008000a00 */
[----:B0-----:R-:W-:-:S09]  /*0100*/  UISETP.GE.AND UP0, UPT, UR4, 0x1, UPT ;  /* 0x000000010400788c */ /* 0x001fd2000bf06270 */
[----:B-1----:R-:W-:Y:S05]  /*0110*/  BRA.U !UP0, `(.L_x_0) ;  /* 0x00000011086c7547 */ /* 0x002fea000b800000 */
[----:B------:R-:W0:Y:S01]  /*0120*/  I2F.F64 R12, R2 ;  /* 0x00000002000c7312 */ /* 0x000e220000201c00 */
[----:B------:R-:W-:Y:S01]  /*0130*/  UISETP.NE.AND UP0, UPT, UR4, 0x1, UPT ;  /* 0x000000010400788c */ /* 0x000fe2000bf05270 */
[----:B------:R-:W-:-:S06]  /*0140*/  CS2R R14, SRZ ;  /* 0x00000000000e7805 */ /* 0x000fcc000001ff00 */
[----:B------:R-:W1:Y:S01]  /*0150*/  I2F.F64.U32 R10, R0 ;  /* 0x00000000000a7312 */ /* 0x000e620000201800 */
[----:B0-----:R-:W-:Y:S02]  /*0160*/  DADD R12, R12, 0.5 ;  /* 0x3fe000000c0c7429 */ /* 0x001fe40000000000 */
[----:B-1----:R-:W-:Y:S01]  /*0170*/  DADD R10, R10, 0.5 ;  /* 0x3fe000000a0a7429 */ /* 0x002fe20000000000 */
[----:B------:R-:W-:Y:S10]  /*0180*/  BRA.U !UP0, `(.L_x_1) ;  /* 0x0000000908d87547 */ /* 0x000ff4000b800000 */
[----:B------:R-:W0:Y:S01]  /*0190*/  LDC.64 R8, c[0x0][0x380] ;  /* 0x0000e000ff087b82 */ /* 0x000e220000000a00 */
[----:B------:R-:W-:Y:S01]  /*01a0*/  IMAD.MOV.U32 R0, RZ, RZ, RZ ;  /* 0x000000ffff007224 */ /* 0x000fe200078e00ff */
[----:B------:R-:W1:Y:S06]  /*01b0*/  LDCU UR4, c[0x0][0x388] ;  /* 0x00007100ff0477ac */ /* 0x000e6c0008000800 */
.L_x_20:
[----:B0--3--:R-:W-:-:S05]  /*01c0*/  IMAD.WIDE.U32 R6, R0, 0x18, R8 ;  /* 0x0000001800067825 */ /* 0x009fca00078e0008 */
[----:B------:R-:W2:Y:S04]  /*01d0*/  LDG.E.64 R14, desc[UR6][R6.64] ;  /* 0x00000006060e7981 */ /* 0x000ea8000c1e1b00 */
[----:B------:R0:W5:Y:S01]  /*01e0*/  LDG.E.64 R28, desc[UR6][R6.64+0x8] ;  /* 0x00000806061c7981 */ /* 0x000162000c1e1b00 */
[----:B------:R-:W-:Y:S01]  /*01f0*/  BSSY.RECONVERGENT B0, `(.L_x_2) ;  /* 0x0000006000007945 */ /* 0x000fe20003800200 */
[----:B------:R-:W-:Y:S01]  /*0200*/  MOV R4, 0x250 ;  /* 0x0000025000047802 */ /* 0x000fe20000000f00 */
[----:B--2---:R-:W-:-:S08]  /*0210*/  DADD R14, -R12, R14 ;  /* 0x000000000c0e7229 */ /* 0x004fd0000000010e */
[----:B------:R-:W-:-:S10]  /*0220*/  DADD R18, -RZ, |R14| ;  /* 0x00000000ff127229 */ /* 0x000fd4000000050e */
[----:B0-----:R-:W-:-:S07]  /*0230*/  IMAD.MOV.U32 R3, RZ, RZ, R19 ;  /* 0x000000ffff037224 */ /* 0x001fce00078e0013 */
[----:B-1---5:R-:W-:Y:S05]  /*0240*/  CALL.REL.NOINC `($_Z15classify_kernelP5PointiPiiii$__internal_accurate_pow) ;  /* 0x0000003800347944 */ /* 0x022fea0003c00000 */
[----:B------:R-:W-:Y:S05]  /*0250*/  BSYNC.RECONVERGENT B0 ;  /* 0x0000000000007941 */ /* 0x000fea0003800200 */
.L_x_2:
[----:B------:R-:W-:Y:S01]  /*0260*/  DADD R4, R14, 2 ;  /* 0x400000000e047429 */ /* 0x000fe20000000000 */
[----:B------:R-:W-:Y:S01]  /*0270*/  BSSY.RECONVERGENT B0, `(.L_x_3) ;  /* 0x0000011000007945 */ /* 0x000fe20003800200 */
[----:B------:R-:W-:Y:S02]  /*0280*/  DADD R28, -R10, R28 ;  /* 0x000000000a1c7229 */ /* 0x000fe4000000011c */
[C---:B------:R-:W-:Y:S02]  /*0290*/  DSETP.NEU.AND P1, PT, R14.reuse, RZ, PT ;  /* 0x000000ff0e00722a */ /* 0x040fe40003f2d000 */
[----:B------:R-:W-:-:S04]  /*02a0*/  DSETP.NEU.AND P0, PT, R14, 1, PT ;  /* 0x3ff000000e00742a */ /* 0x000fc80003f0d000 */
[----:B------:R-:W-:Y:S01]  /*02b0*/  LOP3.LUT R4, R5, 0x7ff00000, RZ, 0xc0, !PT ;  /* 0x7ff0000005047812 */ /* 0x000fe200078ec0ff */
[----:B------:R-:W-:Y:S01]  /*02c0*/  DADD R18, -RZ, |R28| ;  /* 0x00000000ff127229 */ /* 0x000fe2000000051c */
[----:B------:R-:W-:Y:S02]  /*02d0*/  FSEL R17, R3, RZ, P1 ;  /* 0x000000ff03117208 */ /* 0x000fe40000800000 */
[----:B------:R-:W-:Y:S02]  /*02e0*/  ISETP.NE.AND P2, PT, R4, 0x7ff00000, PT ;  /* 0x7ff000000400780c */ /* 0x000fe40003f45270 */
[----:B------:R-:W-:-:S05]  /*02f0*/  FSEL R16, R16, RZ, P1 ;  /* 0x000000ff10107208 */ /* 0x000fca0000800000 */
[----:B------:R-:W-:-:S06]  /*0300*/  IMAD.MOV.U32 R3, RZ, RZ, R19 ;  /* 0x000000ffff037224 */ /* 0x000fcc00078e0013 */
[----:B------:R-:W-:Y:S05]  /*0310*/  @P2 BRA `(.L_x_4) ;  /* 0x0000000000182947 */ /* 0x000fea0003800000 */
[----:B------:R-:W-:-:S14]  /*0320*/  DSETP.NAN.AND P1, PT, R14, R14, PT ;  /* 0x0000000e0e00722a */ /* 0x000fdc0003f28000 */
[----:B------:R-:W-:Y:S01]  /*0330*/  @P1 DADD R16, R14, 2 ;  /* 0x400000000e101429 */ /* 0x000fe20000000000 */
[----:B------:R-:W-:Y:S10]  /*0340*/  @P1 BRA `(.L_x_4) ;  /* 0x00000000000c1947 */ /* 0x000ff40003800000 */
[----:B------:R-:W-:-:S14]  /*0350*/  DSETP.NEU.AND P1, PT, |R14|, +INF , PT ;  /* 0x7ff000000e00742a */ /* 0x000fdc0003f2d200 */
[----:B------:R-:W-:Y:S01]  /*0360*/  @!P1 MOV R16, 0x0 ;  /* 0x0000000000109802 */ /* 0x000fe20000000f00 */
[----:B------:R-:W-:-:S07]  /*0370*/  @!P1 IMAD.MOV.U32 R17, RZ, RZ, 0x7ff00000 ;  /* 0x7ff00000ff119424 */ /* 0x000fce00078e00ff */
.L_x_4:
[----:B------:R-:W-:Y:S05]  /*0380*/  BSYNC.RECONVERGENT B0 ;  /* 0x0000000000007941 */ /* 0x000fea0003800200 */
.L_x_3:
[----:B------:R-:W-:Y:S01]  /*0390*/  BSSY.RECONVERGENT B0, `(.L_x_5) ;  /* 0x0000005000007945 */ /* 0x000fe20003800200 */
[----:B------:R-:W-:Y:S02]  /*03a0*/  FSEL R14, R16, RZ, P0 ;  /* 0x000000ff100e7208 */ /* 0x000fe40000000000 */
[----:B------:R-:W-:Y:S02]  /*03b0*/  FSEL R15, R17, 1.875, P0 ;  /* 0x3ff00000110f7808 */ /* 0x000fe40000000000 */
[----:B------:R-:W-:-:S07]  /*03c0*/  MOV R4, 0x3e0 ;  /* 0x000003e000047802 */ /* 0x000fce0000000f00 */
[----:B------:R-:W-:Y:S05]  /*03d0*/  CALL.REL.NOINC `($_Z15classify_kernelP5PointiPiiii$__internal_accurate_pow) ;  /* 0x0000003400d07944 */ /* 0x000fea0003c00000 */
[----:B------:R-:W-:Y:S05]  /*03e0*/  BSYNC.RECONVERGENT B0 ;  /* 0x0000000000007941 */ /* 0x000fea0003800200 */
.L_x_5:
[C---:B------:R-:W-:Y:S01]  /*03f0*/  DADD R4, R28.reuse, 2 ;  /* 0x400000001c047429 */ /* 0x040fe20000000000 */
[----:B------:R-:W-:Y:S01]  /*0400*/  BSSY.RECONVERGENT B0, `(.L_x_6) ;  /* 0x000000e000007945 */ /* 0x000fe20003800200 */
[C---:B------:R-:W-:Y:S02]  /*0410*/  DSETP.NEU.AND P1, PT, R28.reuse, RZ, PT ;  /* 0x000000ff1c00722a */ /* 0x040fe40003f2d000 */
[----:B------:R-:W-:-:S04]  /*0420*/  DSETP.NEU.AND P0, PT, R28, 1, PT ;  /* 0x3ff000001c00742a */ /* 0x000fc80003f0d000 */
[----:B------:R-:W-:Y:S02]  /*0430*/  FSEL R16, R16, RZ, P1 ;  /* 0x000000ff10107208 */ /* 0x000fe40000800000 */
[----:B------:R-:W-:Y:S02]  /*0440*/  LOP3.LUT R4, R5, 0x7ff00000, RZ, 0xc0, !PT ;  /* 0x7ff0000005047812 */ /* 0x000fe400078ec0ff */
[----:B------:R-:W-:Y:S02]  /*0450*/  FSEL R17, R3, RZ, P1 ;  /* 0x000000ff03117208 */ /* 0x000fe40000800000 */
[----:B------:R-:W-:-:S13]  /*0460*/  ISETP.NE.AND P2, PT, R4, 0x7ff00000, PT ;  /* 0x7ff000000400780c */ /* 0x000fda0003f45270 */
[----:B------:R-:W-:Y:S05]  /*0470*/  @P2 BRA `(.L_x_7) ;  /* 0x0000000000182947 */ /* 0x000fea0003800000 */
[----:B------:R-:W-:-:S14]  /*0480*/  DSETP.NAN.AND P1, PT, R28, R28, PT ;  /* 0x0000001c1c00722a */ /* 0x000fdc0003f28000 */
[----:B------:R-:W-:Y:S01]  /*0490*/  @P1 DADD R16, R28, 2 ;  /* 0x400000001c101429 */ /* 0x000fe20000000000 */
[----:B------:R-:W-:Y:S10]  /*04a0*/  @P1 BRA `(.L_x_7) ;  /* 0x00000000000c1947 */ /* 0x000ff40003800000 */
[----:B------:R-:W-:-:S14]  /*04b0*/  DSETP.NEU.AND P1, PT, |R28|, +INF , PT ;  /* 0x7ff000001c00742a */ /* 0x000fdc0003f2d200 */
[----:B------:R-:W-:Y:S02]  /*04c0*/  @!P1 IMAD.MOV.U32 R16, RZ, RZ, 0x0 ;  /* 0x00000000ff109424 */ /* 0x000fe400078e00ff */
[----:B------:R-:W-:-:S07]  /*04d0*/  @!P1 IMAD.MOV.U32 R17, RZ, RZ, 0x7ff00000 ;  /* 0x7ff00000ff119424 */ /* 0x000fce00078e00ff */
.L_x_7:
[----:B------:R-:W-:Y:S05]  /*04e0*/  BSYNC.RECONVERGENT B0 ;  /* 0x0000000000007941 */ /* 0x000fea0003800200 */
.L_x_6:
[----:B------:R-:W-:Y:S01]  /*04f0*/  FSEL R16, R16, RZ, P0 ;  /* 0x000000ff10107208 */ /* 0x000fe20000000000 */
[----:B------:R-:W-:Y:S01]  /*0500*/  IMAD.MOV.U32 R19, RZ, RZ, 0x3fd80000 ;  /* 0x3fd80000ff137424 */ /* 0x000fe200078e00ff */
[----:B------:R-:W-:Y:S01]  /*0510*/  FSEL R17, R17, 1.875, P0 ;  /* 0x3ff0000011117808 */ /* 0x000fe20000000000 */
[----:B------:R-:W-:Y:S01]  /*0520*/  BSSY.RECONVERGENT B0, `(.L_x_8) ;  /* 0x000001b000007945 */ /* 0x000fe20003800200 */
[----:B------:R-:W-:-:S04]  /*0530*/  MOV R18, 0x0 ;  /* 0x0000000000127802 */ /* 0x000fc80000000f00 */
[----:B------:R-:W-:-:S06]  /*0540*/  DADD R16, R14, R16 ;  /* 0x000000000e107229 */ /* 0x000fcc0000000010 */
[----:B------:R-:W0:Y:S04]  /*0550*/  MUFU.RSQ64H R15, R17 ;  /* 0x00000011000f7308 */ /* 0x000e280000001c00 */
[----:B------:R-:W-:-:S05]  /*0560*/  VIADD R14, R17, 0xfcb00000 ;  /* 0xfcb00000110e7836 */ /* 0x000fca0000000000 */
[----:B------:R-:W-:Y:S01]  /*0570*/  ISETP.GE.U32.AND P0, PT, R14, 0x7ca00000, PT ;  /* 0x7ca000000e00780c */ /* 0x000fe20003f06070 */
[----:B0-----:R-:W-:-:S08]  /*0580*/  DMUL R4, R14, R14 ;  /* 0x0000000e0e047228 */ /* 0x001fd00000000000 */
[----:B------:R-:W-:-:S08]  /*0590*/  DFMA R4, R16, -R4, 1 ;  /* 0x3ff000001004742b */ /* 0x000fd00000000804 */
[----:B------:R-:W-:Y:S02]  /*05a0*/  DFMA R18, R4, R18, 0.5 ;  /* 0x3fe000000412742b */ /* 0x000fe40000000012 */
[----:B------:R-:W-:-:S08]  /*05b0*/  DMUL R4, R14, R4 ;  /* 0x000000040e047228 */ /* 0x000fd00000000000 */
[----:B------:R-:W-:-:S08]  /*05c0*/  DFMA R18, R18, R4, R14 ;  /* 0x000000041212722b */ /* 0x000fd0000000000e */
[----:B------:R-:W-:Y:S02]  /*05d0*/  DMUL R20, R16, R18 ;  /* 0x0000001210147228 */ /* 0x000fe40000000000 */
[----:B------:R-:W-:Y:S02]  /*05e0*/  VIADD R5, R19, 0xfff00000 ;  /* 0xfff0000013057836 */ /* 0x000fe40000000000 */
[----:B------:R-:W-:-:S04]  /*05f0*/  IMAD.MOV.U32 R4, RZ, RZ, R18 ;  /* 0x000000ffff047224 */ /* 0x000fc800078e0012 */
[----:B------:R-:W-:-:S08]  /*0600*/  DFMA R24, R20, -R20, R16 ;  /* 0x800000141418722b */ /* 0x000fd00000000010 */
[----:B------:R-:W-:Y:S01]  /*0610*/  DFMA R22, R24, R4, R20 ;  /* 0x000000041816722b */ /* 0x000fe20000000014 */
[----:B------:R-:W-:Y:S10]  /*0620*/  @!P0 BRA `(.L_x_9) ;  /* 0x0000000000288947 */ /* 0x000ff40003800000 */
[----:B------:R-:W-:Y:S01]  /*0630*/  IMAD.MOV.U32 R4, RZ, RZ, R18 ;  /* 0x000000ffff047224 */ /* 0x000fe200078e0012 */
[----:B------:R-:W-:Y:S01]  /*0640*/  MOV R3, R17 ;  /* 0x0000001100037202 */ /* 0x000fe20000000f00 */
[----:B------:R-:W-:Y:S01]  /*0650*/  IMAD.MOV.U32 R19, RZ, RZ, R25 ;  /* 0x000000ffff137224 */ /* 0x000fe200078e0019 */
[----:B------:R-:W-:Y:S01]  /*0660*/  MOV R22, 0x6b0 ;  /* 0x000006b000167802 */ /* 0x000fe20000000f00 */
[----:B------:R-:W-:Y:S02]  /*0670*/  IMAD.MOV.U32 R18, RZ, RZ, R24 ;  /* 0x000000ffff127224 */ /* 0x000fe400078e0018 */
[----:B------:R-:W-:Y:S02]  /*0680*/  IMAD.MOV.U32 R23, RZ, RZ, R14 ;  /* 0x000000ffff177224 */ /* 0x000fe400078e000e */
[----:B------:R-:W-:-:S07]  /*0690*/  IMAD.MOV.U32 R25, RZ, RZ, R5 ;  /* 0x000000ffff197224 */ /* 0x000fce00078e0005 */
[----:B------:R-:W-:Y:S05]  /*06a0*/  CALL.REL.NOINC `($__internal_0_$__cuda_sm20_dsqrt_rn_f64_mediumpath_v1) ;  /* 0x0000003000707944 */ /* 0x000fea0003c00000 */
[----:B------:R-:W-:Y:S01]  /*06b0*/  MOV R22, R24 ;  /* 0x0000001800167202 */ /* 0x000fe20000000f00 */
[----:B------:R-:W-:-:S07]  /*06c0*/  IMAD.MOV.U32 R23, RZ, RZ, R25 ;  /* 0x000000ffff177224 */ /* 0x000fce00078e0019 */
.L_x_9:
[----:B------:R-:W-:Y:S05]  /*06d0*/  BSYNC.RECONVERGENT B0 ;  /* 0x0000000000007941 */ /* 0x000fea0003800200 */
.L_x_8:
[----:B------:R-:W2:Y:S04]  /*06e0*/  LDG.E R16, desc[UR6][R6.64+0x10] ;  /* 0x0000100606107981 */ /* 0x000ea8000c1e1900 */
[----:B------:R-:W3:Y:S04]  /*06f0*/  LDG.E.64 R14, desc[UR6][R6.64+0x18] ;  /* 0x00001806060e7981 */ /* 0x000ee8000c1e1b00 */
[----:B------:R0:W5:Y:S01]  /*0700*/  LDG.E.64 R28, desc[UR6][R6.64+0x20] ;  /* 0x00002006061c7981 */ /* 0x000162000c1e1b00 */
[----:B------:R-:W-:-:S05]  /*0710*/  IMAD R5, R0, 0x10, R1 ;  /* 0x0000001000057824 */ /* 0x000fca00078e0201 */
[----:B------:R0:W-:Y:S01]  /*0720*/  STL.64 [R5], R22 ;  /* 0x0000001605007387 */ /* 0x0001e20000100a00 */
[----:B------:R-:W-:Y:S01]  /*0730*/  BSSY.RECONVERGENT B0, `(.L_x_10) ;  /* 0x0000007000007945 */ /* 0x000fe20003800200 */
[----:B------:R-:W-:Y:S02]  /*0740*/  MOV R4, 0x7a0 ;  /* 0x000007a000047802 */ /* 0x000fe40000000f00 */
[----:B--2---:R0:W-:Y:S01]  /*0750*/  STL [R5+0x8], R16 ;  /* 0x0000081005007387 */ /* 0x0041e20000100800 */
[----:B---3--:R-:W-:-:S08]  /*0760*/  DADD R14, -R12, R14 ;  /* 0x000000000c0e7229 */ /* 0x008fd0000000010e */
[----:B------:R-:W-:-:S10]  /*0770*/  DADD R18, -RZ, |R14| ;  /* 0x00000000ff127229 */ /* 0x000fd4000000050e */
[----:B0-----:R-:W-:-:S07]  /*0780*/  IMAD.MOV.U32 R3, RZ, RZ, R19 ;  /* 0x000000ffff037224 */ /* 0x001fce00078e0013 */
[----:B-----5:R-:W-:Y:S05]  /*0790*/  CALL.REL.NOINC `($_Z15classify_kernelP5PointiPiiii$__internal_accurate_pow) ;  /* 0x0000003000e07944 */ /* 0x020fea0003c00000 */
[----:B------:R-:W-:Y:S05]  /*07a0*/  BSYNC.RECONVERGENT B0 ;  /* 0x0000000000007941 */ /* 0x000fea0003800200 */
.L_x_10:
[C---:B------:R-:W-:Y:S01]  /*07b0*/  DADD R18, R14.reuse, 2 ;  /* 0x400000000e127429 */ /* 0x040fe20000000000 */
[----:B------:R-:W-:Y:S01]  /*07c0*/  BSSY.RECONVERGENT B0, `(.L_x_11) ;  /* 0x000000f000007945 */ /* 0x000fe20003800200 */
[----:B------:R-:W-:-:S06]  /*07d0*/  DSETP.NEU.AND P0, PT, R14, RZ, PT ;  /* 0x000000ff0e00722a */ /* 0x000fcc0003f0d000 */
[----:B------:R-:W-:Y:S02]  /*07e0*/  FSEL R16, R16, RZ, P0 ;  /* 0x000000ff10107208 */ /* 0x000fe40000000000 */
[----:B------:R-:W-:Y:S02]  /*07f0*/  LOP3.LUT R18, R19, 0x7ff00000, RZ, 0xc0, !PT ;  /* 0x7ff0000013127812 */ /* 0x000fe400078ec0ff */
[----:B------:R-:W-:Y:S02]  /*0800*/  FSEL R17, R3, RZ, P0 ;  /* 0x000000ff03117208 */ /* 0x000fe40000000000 */
[----:B------:R-:W-:-:S13]  /*0810*/  ISETP.NE.AND P1, PT, R18, 0x7ff00000, PT ;  /* 0x7ff000001200780c */ /* 0x000fda0003f25270 */
[----:B------:R-:W-:Y:S05]  /*0820*/  @P1 BRA `(.L_x_12) ;  /* 0x0000000000201947 */ /* 0x000fea0003800000 */
[----:B------:R-:W-:-:S14]  /*0830*/  DSETP.NAN.AND P0, PT, R14, R14, PT ;  /* 0x0000000e0e00722a */ /* 0x000fdc0003f08000 */
[----:B------:R-:W-:Y:S05]  /*0840*/  @P0 BRA `(.L_x_13) ;  /* 0x0000000000140947 */ /* 0x000fea0003800000 */
[----:B------:R-:W-:-:S14]  /*0850*/  DSETP.NEU.AND P0, PT, |R14|, +INF , PT ;  /* 0x7ff000000e00742a */ /* 0x000fdc0003f0d200 */
[----:B------:R-:W-:Y:S05]  /*0860*/  @P0 BRA `(.L_x_12) ;  /* 0x0000000000100947 */ /* 0x000fea0003800000 */
[----:B------:R-:W-:Y:S01]  /*0870*/  IMAD.MOV.U32 R16, RZ, RZ, 0x0 ;  /* 0x00000000ff107424 */ /* 0x000fe200078e00ff */
[----:B------:R-:W-:Y:S01]  /*0880*/  MOV R17, 0x7ff00000 ;  /* 0x7ff0000000117802 */ /* 0x000fe20000000f00 */
[----:B------:R-:W-:Y:S06]  /*0890*/  BRA `(.L_x_12) ;  /* 0x0000000000047947 */ /* 0x000fec0003800000 */
.L_x_13:
[----:B------:R-:W-:-:S11]  /*08a0*/  DADD R16, R14, 2 ;  /* 0x400000000e107429 */ /* 0x000fd60000000000 */
.L_x_12:
[----:B------:R-:W-:Y:S05]  /*08b0*/  BSYNC.RECONVERGENT B0 ;  /* 0x0000000000007941 */ /* 0x000fea0003800200 */
.L_x_11:
[----:B------:R-:W-:Y:S01]  /*08c0*/  DADD R28, -R10, R28 ;  /* 0x000000000a1c7229 */ /* 0x000fe2000000011c */
[----:B------:R-:W-:Y:S01]  /*08d0*/  BSSY.RECONVERGENT B0, `(.L_x_14) ;  /* 0x0000008000007945 */ /* 0x000fe20003800200 */
[----:B------:R-:W-:Y:S01]  /*08e0*/  DSETP.NEU.AND P0, PT, R14, 1, PT ;  /* 0x3ff000000e00742a */ /* 0x000fe20003f0d000 */
[----:B------:R-:W-:-:S05]  /*08f0*/  MOV R4, 0x950 ;  /* 0x0000095000047802 */ /* 0x000fca0000000f00 */
[----:B------:R-:W-:Y:S01]  /*0900*/  DADD R18, -RZ, |R28| ;  /* 0x00000000ff127229 */ /* 0x000fe2000000051c */
[----:B------:R-:W-:Y:S02]  /*0910*/  FSEL R14, R16, RZ, P0 ;  /* 0x000000ff100e7208 */ /* 0x000fe40000000000 */
[----:B------:R-:W-:-:S07]  /*0920*/  FSEL R15, R17, 1.875, P0 ;  /* 0x3ff00000110f7808 */ /* 0x000fce0000000000 */
[----:B------:R-:W-:-:S07]  /*0930*/  IMAD.MOV.U32 R3, RZ, RZ, R19 ;  /* 0x000000ffff037224 */ /* 0x000fce00078e0013 */
[----:B------:R-:W-:Y:S05]  /*0940*/  CALL.REL.NOINC `($_Z15classify_kernelP5PointiPiiii$__internal_accurate_pow) ;  /* 0x0000003000747944 */ /* 0x000fea0003c00000 */
[----:B------:R-:W-:Y:S05]  /*0950*/  BSYNC.RECONVERGENT B0 ;  /* 0x0000000000007941 */ /* 0x000fea0003800200 */
.L_x_14:
        /* <DEDUP_REMOVED lines=12> */
[----:B------:R-:W-:Y:S02]  /*0a20*/  IMAD.MOV.U32 R16, RZ, RZ, 0x0 ;  /* 0x00000000ff107424 */ /* 0x000fe400078e00ff */
[----:B------:R-:W-:Y:S01]  /*0a30*/  IMAD.MOV.U32 R17, RZ, RZ, 0x7ff00000 ;  /* 0x7ff00000ff117424 */ /* 0x000fe200078e00ff */
[----:B------:R-:W-:Y:S06]  /*0a40*/  BRA `(.L_x_16) ;  /* 0x0000000000047947 */ /* 0x000fec0003800000 */
.L_x_17:
[----:B------:R-:W-:-:S11]  /*0a50*/  DADD R16, R28, 2 ;  /* 0x400000001c107429 */ /* 0x000fd60000000000 */
.L_x_16:
[----:B------:R-:W-:Y:S05]  /*0a60*/  BSYNC.RECONVERGENT B0 ;  /* 0x0000000000007941 */ /* 0x000fea0003800200 */
.L_x_15:
[----:B------:R-:W-:Y:S01]  /*0a70*/  DSETP.NEU.AND P0, PT, R28, 1, PT ;  /* 0x3ff000001c00742a */ /* 0x000fe20003f0d000 */
[----:B------:R-:W-:Y:S01]  /*0a80*/  MOV R20, 0x0 ;  /* 0x0000000000147802 */ /* 0x000fe20000000f00 */
[----:B------:R-:W-:Y:S01]  /*0a90*/  IMAD.MOV.U32 R21, RZ, RZ, 0x3fd80000 ;  /* 0x3fd80000ff157424 */ /* 0x000fe200078e00ff */
[----:B------:R-:W-:Y:S03]  /*0aa0*/  BSSY.RECONVERGENT B0, `(.L_x_18) ;  /* 0x000001b000007945 */ /* 0x000fe60003800200 */
[----:B------:R-:W-:Y:S02]  /*0ab0*/  FSEL R18, R16, RZ, P0 ;  /* 0x000000ff10127208 */ /* 0x000fe40000000000 */
[----:B------:R-:W-:-:S06]  /*0ac0*/  FSEL R19, R17, 1.875, P0 ;  /* 0x3ff0000011137808 */ /* 0x000fcc0000000000 */
        /* <DEDUP_REMOVED lines=15> */
[----:B------:R-:W-:Y:S01]  /*0bc0*/  MOV R16, R18 ;  /* 0x0000001200107202 */ /* 0x000fe20000000f00 */
        /* <DEDUP_REMOVED lines=8> */
.L_x_19:
[----:B------:R-:W-:Y:S05]  /*0c50*/  BSYNC.RECONVERGENT B0 ;  /* 0x0000000000007941 */ /* 0x000fea0003800200 */
.L_x_18:
[----:B------:R-:W2:Y:S01]  /*0c60*/  LDG.E R6, desc[UR6][R6.64+0x28] ;  /* 0x0000280606067981 */ /* 0x000ea2000c1e1900 */
[----:B------:R-:W-:Y:S01]  /*0c70*/  ULOP3.LUT UR5, UR4, 0x7ffffffe, URZ, 0xc0, !UPT ;  /* 0x7ffffffe04057892 */ /* 0x000fe2000f8ec0ff */
[----:B------:R-:W-:Y:S02]  /*0c80*/  VIADD R0, R0, 0x2 ;  /* 0x0000000200007836 */ /* 0x000fe40000000000 */
[----:B------:R3:W-:Y:S03]  /*0c90*/  STL.64 [R5+0x10], R24 ;  /* 0x0000101805007387 */ /* 0x0007e60000100a00 */
[----:B------:R-:W-:Y:S01]  /*0ca0*/  ISETP.NE.AND P0, PT, R0, UR5, PT ;  /* 0x0000000500007c0c */ /* 0x000fe2000bf05270 */
[----:B--2---:R3:W-:-:S12]  /*0cb0*/  STL [R5+0x18], R6 ;  /* 0x0000180605007387 */ /* 0x0047d80000100800 */
[----:B------:R-:W-:Y:S05]  /*0cc0*/  @P0 BRA `(.L_x_20) ;  /* 0xfffffff4003c0947 */ /* 0x000fea000383ffff */
[----:B------:R-:W-:Y:S02]  /*0cd0*/  IMAD.U32 R14, RZ, RZ, UR5 ;  /* 0x00000005ff0e7e24 */ /* 0x000fe4000f8e00ff */
[----:B------:R-:W-:-:S07]  /*0ce0*/  IMAD.MOV.U32 R15, RZ, RZ, RZ ;  /* 0x000000ffff0f7224 */ /* 0x000fce00078e00ff */
.L_x_1:
[----:B------:R-:W-:-:S04]  /*0cf0*/  ULOP3.LUT UR4, UR4, 0x1, URZ, 0xc0, !UPT ;  /* 0x0000000104047892 */ /* 0x000fc8000f8ec0ff */
[----:B------:R-:W-:-:S09]  /*0d00*/  UISETP.NE.U32.AND UP0, UPT, UR4, 0x1, UPT ;  /* 0x000000010400788c */ /* 0x000fd2000bf05070 */
[----:B------:R-:W-:Y:S05]  /*0d10*/  BRA.U UP0, `(.L_x_0) ;  /* 0x00000005006c7547 */ /* 0x000fea000b800000 */
[----:B------:R-:W0:Y:S01]  /*0d20*/  LDC.64 R8, c[0x0][0x380] ;  /* 0x0000e000ff087b82 */ /* 0x000e220000000a00 */
[----:B------:R-:W-:Y:S02]  /*0d30*/  IMAD R3, R15, 0x18, RZ ;  /* 0x000000180f037824 */ /* 0x000fe400078e02ff */
[----:B0-----:R-:W-:-:S04]  /*0d40*/  IMAD.WIDE.U32 R8, R14, 0x18, R8 ;  /* 0x000000180e087825 */ /* 0x001fc800078e0008 */
[----:B------:R-:W-:-:S05]  /*0d50*/  IMAD.IADD R9, R9, 0x1, R3 ;  /* 0x0000000109097824 */ /* 0x000fca00078e0203 */
[----:B---3--:R-:W2:Y:S04]  /*0d60*/  LDG.E.64 R4, desc[UR6][R8.64] ;  /* 0x0000000608047981 */ /* 0x008ea8000c1e1b00 */
[----:B------:R0:W5:Y:S01]  /*0d70*/  LDG.E.64 R6, desc[UR6][R8.64+0x8] ;  /* 0x0000080608067981 */ /* 0x000162000c1e1b00 */
[----:B------:R-:W-:Y:S01]  /*0d80*/  BSSY.RECONVERGENT B0, `(.L_x_21) ;  /* 0x0000006000007945 */ /* 0x000fe20003800200 */
[----:B--2---:R-:W-:Y:S01]  /*0d90*/  DADD R12, -R12, R4 ;  /* 0x000000000c0c7229 */ /* 0x004fe20000000104 */
[----:B------:R-:W-:-:S07]  /*0da0*/  MOV R4, 0xde0 ;  /* 0x00000de000047802 */ /* 0x000fce0000000f00 */
[----:B------:R-:W-:-:S10]  /*0db0*/  DADD R18, -RZ, |R12| ;  /* 0x00000000ff127229 */ /* 0x000fd4000000050c */
[----:B0-----:R-:W-:-:S07]  /*0dc0*/  MOV R3, R19 ;  /* 0x0000001300037202 */ /* 0x001fce0000000f00 */
[----:B-----5:R-:W-:Y:S05]  /*0dd0*/  CALL.REL.NOINC `($_Z15classify_kernelP5PointiPiiii$__internal_accurate_pow) ;  /* 0x0000002c00507944 */ /* 0x020fea0003c00000 */
[----:B------:R-:W-:Y:S05]  /*0de0*/  BSYNC.RECONVERGENT B0 ;  /* 0x0000000000007941 */ /* 0x000fea0003800200 */
.L_x_21:
        /* <DEDUP_REMOVED lines=15> */
.L_x_24:
[----:B------:R-:W-:-:S11]  /*0ee0*/  DADD R16, R12, 2 ;  /* 0x400000000c107429 */ /* 0x000fd60000000000 */
.L_x_23:
[----:B------:R-:W-:Y:S05]  /*0ef0*/  BSYNC.RECONVERGENT B0 ;  /* 0x0000000000007941 */ /* 0x000fea0003800200 */
.L_x_22:
        /* <DEDUP_REMOVED lines=10> */
.L_x_25:
        /* <DEDUP_REMOVED lines=15> */
.L_x_28:
[----:B------:R-:W-:-:S11]  /*1090*/  DADD R16, R6, 2 ;  /* 0x4000000006107429 */ /* 0x000fd60000000000 */
.L_x_27:
[----:B------:R-:W-:Y:S05]  /*10a0*/  BSYNC.RECONVERGENT B0 ;  /* 0x0000000000007941 */ /* 0x000fea0003800200 */
.L_x_26:
[----:B------:R-:W-:Y:S01]  /*10b0*/  DSETP.NEU.AND P0, PT, R6, 1, PT ;  /* 0x3ff000000600742a */ /* 0x000fe20003f0d000 */
[----:B------:R-:W-:Y:S05]  /*10c0*/  BSSY.RECONVERGENT B0, `(.L_x_29) ;  /* 0x000001c000007945 */ /* 0x000fea0003800200 */
[----:B------:R-:W-:Y:S02]  /*10d0*/  FSEL R4, R16, RZ, P0 ;  /* 0x000000ff10047208 */ /* 0x000fe40000000000 */
[----:B------:R-:W-:-:S06]  /*10e0*/  FSEL R5, R17, 1.875, P0 ;  /* 0x3ff0000011057808 */ /* 0x000fcc0000000000 */
[----:B------:R-:W-:Y:S01]  /*10f0*/  DADD R16, R10, R4 ;  /* 0x000000000a107229 */ /* 0x000fe20000000004 */
[----:B------:R-:W-:Y:S02]  /*1100*/  IMAD.MOV.U32 R10, RZ, RZ, 0x0 ;  /* 0x00000000ff0a7424 */ /* 0x000fe400078e00ff */
[----:B------:R-:W-:-:S03]  /*1110*/  IMAD.MOV.U32 R11, RZ, RZ, 0x3fd80000 ;  /* 0x3fd80000ff0b7424 */ /* 0x000fc600078e00ff */
        /* <DEDUP_REMOVED lines=9> */
[----:B------:R-:W-:Y:S01]  /*11b0*/  VIADD R5, R13, 0xfff00000 ;  /* 0xfff000000d057836 */ /* 0x000fe20000000000 */
[----:B------:R-:W-:-:S05]  /*11c0*/  MOV R4, R12 ;  /* 0x0000000c00047202 */ /* 0x000fca0000000f00 */
[----:B------:R-:W-:-:S08]  /*11d0*/  DFMA R18, R20, -R20, R16 ;  /* 0x800000141412722b */ /* 0x000fd00000000010 */
[----:B------:R-:W-:Y:S01]  /*11e0*/  DFMA R10, R18, R4, R20 ;  /* 0x00000004120a722b */ /* 0x000fe20000000014 */
[----:B------:R-:W-:Y:S10]  /*11f0*/  @!P0 BRA `(.L_x_30) ;  /* 0x0000000000208947 */ /* 0x000ff40003800000 */
        /* <DEDUP_REMOVED lines=8> */
.L_x_30:
[----:B------:R-:W-:Y:S05]  /*1280*/  BSYNC.RECONVERGENT B0 ;  /* 0x0000000000007941 */ /* 0x000fea0003800200 */
.L_x_29:
[----:B------:R-:W2:Y:S01]  /*1290*/  LDG.E R8, desc[UR6][R8.64+0x10] ;  /* 0x0000100608087981 */ /* 0x000ea2000c1e1900 */
[----:B------:R-:W-:-:S05]  /*12a0*/  IMAD.U32 R15, R14, 0x10, R1 ;  /* 0x000000100e0f7824 */ /* 0x000fca00078e0001 */
[----:B------:R0:W-:Y:S04]  /*12b0*/  STL.64 [R15], R10 ;  /* 0x0000000a0f007387 */ /* 0x0001e80000100a00 */
[----:B--2---:R0:W-:Y:S02]  /*12c0*/  STL [R15+0x8], R8 ;  /* 0x000008080f007387 */ /* 0x0041e40000100800 */
.L_x_0:
[----:B------:R-:W1:Y:S01]  /*12d0*/  LDCU UR4, c[0x0][0x3a0] ;  /* 0x00007400ff0477ac */ /* 0x000e620008000800 */
[----:B------:R-:W-:Y:S01]  /*12e0*/  VIADD R0, R1, 0xf42400 ;  /* 0x00f4240001007836 */ /* 0x000fe20000000000 */
[----:B-1----:R-:W-:-:S09]  /*12f0*/  UISETP.GE.AND UP0, UPT, UR4, 0x1, UPT ;  /* 0x000000010400788c */ /* 0x002fd2000bf06270 */
[----:B------:R-:W-:Y:S05]  /*1300*/  BRA.U !UP0, `(.L_x_31) ;  /* 0x0000001908047547 */ /* 0x000fea000b800000 */
[----:B------:R-:W-:Y:S01]  /*1310*/  IMAD.MOV.U32 R3, RZ, RZ, RZ ;  /* 0x000000ffff037224 */ /* 0x000fe200078e00ff */
[----:B---3--:R-:W-:Y:S01]  /*1320*/  PRMT R6, RZ, 0x7610, R6 ;  /* 0x00007610ff067816 */ /* 0x008fe20000000006 */
[----:B------:R-:W1:Y:S01]  /*1330*/  LDCU.U16 UR4, c[0x0][0x388] ;  /* 0x00007100ff0477ac */ /* 0x000e620008000400 */
[----:B------:R-:W-:-:S07]  /*1340*/  PRMT R7, RZ, 0x7610, R7 ;  /* 0x00007610ff077816 */ /* 0x000fce0000000007 */
.L_x_46:
[----:B0-----:R-:W2:Y:S01]  /*1350*/  LDC R5, c[0x0][0x388] ;  /* 0x0000e200ff057b82 */ /* 0x001ea20000000800 */
[----:B------:R-:W3:Y:S01]  /*1360*/  LDCU UR5, c[0x0][0x3a0] ;  /* 0x00007400ff0577ac */ /* 0x000ee20008000800 */
[----:B------:R-:W-:Y:S01]  /*1370*/  IADD3 R4, PT, PT, R3, 0x1, RZ ;  /* 0x0000000103047810 */ /* 0x000fe20007ffe0ff */
[----:B0-----:R-:W-:-:S04]  /*1380*/  IMAD.MOV.U32 R10, RZ, RZ, R3 ;  /* 0x000000ffff0a7224 */ /* 0x001fc800078e0003 */
[----:B------:R-:W-:Y:S01]  /*1390*/  IMAD.MOV.U32 R3, RZ, RZ, R4 ;  /* 0x000000ffff037224 */ /* 0x000fe200078e0004 */
[C---:B---3--:R-:W-:Y:S02]  /*13a0*/  ISETP.NE.AND P0, PT, R4.reuse, UR5, PT ;  /* 0x0000000504007c0c */ /* 0x048fe4000bf05270 */
[----:B--2---:R-:W-:-:S13]  /*13b0*/  ISETP.GE.AND P1, PT, R4, R5, PT ;  /* 0x000000050400720c */ /* 0x004fda0003f26270 */
[----:B------:R-:W-:Y:S05]  /*13c0*/  @P1 BRA `(.L_x_32) ;  /* 0x0000001400c81947 */ /* 0x000fea0003800000 */
[C---:B------:R-:W-:Y:S01]  /*13d0*/  IADD3 R4, PT, PT, -R10.reuse, -0x2, R5 ;  /* 0xfffffffe0a047810 */ /* 0x040fe20007ffe105 */
[----:B------:R-:W-:Y:S01]  /*13e0*/  IMAD.MOV.U32 R12, RZ, RZ, R3 ;  /* 0x000000ffff0c7224 */ /* 0x000fe200078e0003 */
[----:B------:R-:W-:Y:S01]  /*13f0*/  LOP3.LUT R9, RZ, R10, RZ, 0x33, !PT ;  /* 0x0000000aff097212 */ /* 0x000fe200078e33ff */
[----:B------:R-:W-:Y:S01]  /*1400*/  IMAD R8, R10, 0x10, R1 ;  /* 0x000000100a087824 */ /* 0x000fe200078e0201 */
[----:B------:R-:W-:-:S03]  /*1410*/  ISETP.GE.U32.AND P1, PT, R4, 0xf, PT ;  /* 0x0000000f0400780c */ /* 0x000fc60003f26070 */
[----:B------:R-:W-:-:S10]  /*1420*/  IMAD.IADD R9, R9, 0x1, R5 ;  /* 0x0000000109097824 */ /* 0x000fd400078e0205 */
[----:B------:R-:W-:Y:S05]  /*1430*/  @!P1 BRA `(.L_x_33) ;  /* 0x0000000800e49947 */ /* 0x000fea0003800000 */
[----:B------:R-:W-:Y:S02]  /*1440*/  LOP3.LUT R12, R9, 0xfffffff0, RZ, 0xc0, !PT ;  /* 0xfffffff0090c7812 */ /* 0x000fe400078ec0ff */
[----:B------:R-:W-:-:S03]  /*1450*/  IADD3 R11, PT, PT, R8, 0x10c, RZ ;  /* 0x0000010c080b7810 */ /* 0x000fc60007ffe0ff */
[----:B------:R-:W-:-:S07]  /*1460*/  IMAD.MOV R12, RZ, RZ, -R12 ;  /* 0x000000ffff0c7224 */ /* 0x000fce00078e0a0c */
.L_x_34:
[----:B------:R-:W2:Y:S04]  /*1470*/  LDL.64 R4, [R8] ;  /* 0x0000000008047983 */ /* 0x000ea80000100a00 */
[----:B------:R-:W2:Y:S02]  /*1480*/  LDL.64 R14, [R11+-0xfc] ;  /* 0xffff04000b0e7983 */ /* 0x000ea40000100a00 */
[----:B--2---:R-:W-:-:S14]  /*1490*/  DSETP.GT.AND P1, PT, R4, R14, PT ;  /* 0x0000000e0400722a */ /* 0x004fdc0003f24000 */
[----:B------:R-:W2:Y:S04]  /*14a0*/  @P1 LDL R20, [R11+-0xf4] ;  /* 0xffff0c000b141983 */ /* 0x000ea80000100800 */
[----:B------:R-:W2:Y:S04]  /*14b0*/  @P1 LDL R21, [R11+-0xf0] ;  /* 0xffff10000b151983 */ /* 0x000ea80000100800 */
[----:B------:R-:W3:Y:S04]  /*14c0*/  @P1 LDL.64 R18, [R8+0x8] ;  /* 0x0000080008121983 */ /* 0x000ee80000100a00 */
[----:B------:R-:W-:Y:S04]  /*14d0*/  @P1 STL.64 [R8], R14 ;  /* 0x0000000e08001387 */ /* 0x000fe80000100a00 */
[----:B--2---:R-:W-:Y:S04]  /*14e0*/  @P1 STL.64 [R8+0x8], R20 ;  /* 0x0000081408001387 */ /* 0x004fe80000100a00 */
[----:B---3--:R-:W-:Y:S04]  /*14f0*/  @P1 STL [R11+-0xf4], R18 ;  /* 0xffff0c120b001387 */ /* 0x008fe80000100800 */
[----:B------:R-:W-:Y:S04]  /*1500*/  @P1 STL [R11+-0xf0], R19 ;  /* 0xffff10130b001387 */ /* 0x000fe80000100800 */
[----:B------:R0:W-:Y:S04]  /*1510*/  @P1 STL.64 [R11+-0xfc], R4 ;  /* 0xffff04040b001387 */ /* 0x0001e80000100a00 */
[----:B------:R-:W2:Y:S04]  /*1520*/  LDL.64 R16, [R11+-0xec] ;  /* 0xffff14000b107983 */ /* 0x000ea80000100a00 */
[----:B0-----:R-:W2:Y:S02]  /*1530*/  @P1 LDL.64 R4, [R8] ;  /* 0x0000000008041983 */ /* 0x001ea40000100a00 */
        /* <DEDUP_REMOVED lines=156> */
[----:B------:R-:W2:Y:S04]  /*1f00*/  @P1 LDL R25, [R11] ;  /* 0x000000000b191983 */ /* 0x000ea80000100800 */
[----:B------:R-:W3:Y:S01]  /*1f10*/  @P1 LDL.64 R22, [R8+0x8] ;  /* 0x0000080008161983 */ /* 0x000ee20000100a00 */
[----:B------:R-:W-:Y:S02]  /*1f20*/  VIADD R12, R12, 0x10 ;  /* 0x000000100c0c7836 */ /* 0x000fe40000000000 */
[----:B------:R-:W-:Y:S01]  /*1f30*/  VIADD R10, R10, 0x10 ;  /* 0x000000100a0a7836 */ /* 0x000fe20000000000 */
[----:B------:R-:W-:Y:S04]  /*1f40*/  @P1 STL.64 [R8], R16 ;  /* 0x0000001008001387 */ /* 0x000fe80000100a00 */
[----:B--2---:R-:W-:Y:S04]  /*1f50*/  @P1 STL.64 [R8+0x8], R24 ;  /* 0x0000081808001387 */ /* 0x004fe80000100a00 */
[----:B------:R-:W-:Y:S04]  /*1f60*/  @P1 STL.64 [R11+-0xc], R4 ;  /* 0xfffff4040b001387 */ /* 0x000fe80000100a00 */
[----:B---3--:R-:W-:Y:S04]  /*1f70*/  @P1 STL [R11+-0x4], R22 ;  /* 0xfffffc160b001387 */ /* 0x008fe80000100800 */
[----:B------:R0:W-:Y:S01]  /*1f80*/  @P1 STL [R11], R23 ;  /* 0x000000170b001387 */ /* 0x0001e20000100800 */
[----:B------:R-:W-:Y:S01]  /*1f90*/  ISETP.NE.AND P1, PT, R12, RZ, PT ;  /* 0x000000ff0c00720c */ /* 0x000fe20003f25270 */
[----:B0-----:R-:W-:-:S12]  /*1fa0*/  VIADD R11, R11, 0x100 ;  /* 0x000001000b0b7836 */ /* 0x001fd80000000000 */
[----:B------:R-:W-:Y:S05]  /*1fb0*/  @P1 BRA `(.L_x_34) ;  /* 0xfffffff4002c1947 */ /* 0x000fea000383ffff */
[----:B------:R-:W-:-:S07]  /*1fc0*/  IADD3 R12, PT, PT, R10, 0x1, RZ ;  /* 0x000000010a0c7810 */ /* 0x000fce0007ffe0ff */
.L_x_33:
[----:B------:R-:W-:-:S13]  /*1fd0*/  LOP3.LUT P1, RZ, R9, 0xf, RZ, 0xc0, !PT ;  /* 0x0000000f09ff7812 */ /* 0x000fda000782c0ff */
[----:B------:R-:W-:Y:S05]  /*1fe0*/  @!P1 BRA `(.L_x_32) ;  /* 0x0000000800c09947 */ /* 0x000fea0003800000 */
[----:B------:R-:W-:-:S05]  /*1ff0*/  LOP3.LUT R4, RZ, R7, RZ, 0x33, !PT ;  /* 0x00000007ff047212 */ /* 0x000fca00078e33ff */
[----:B-1----:R-:W-:-:S05]  /*2000*/  VIADD R4, R4, UR4 ;  /* 0x0000000404047c36 */ /* 0x002fca0008000000 */
[----:B------:R-:W-:-:S05]  /*2010*/  LOP3.LUT R9, R4, 0xf, RZ, 0xc0, !PT ;  /* 0x0000000f04097812 */ /* 0x000fca00078ec0ff */
[----:B------:R-:W-:-:S05]  /*2020*/  VIADD R4, R9, 0xffffffff ;  /* 0xffffffff09047836 */ /* 0x000fca0000000000 */
[----:B------:R-:W-:-:S13]  /*2030*/  ISETP.GE.U32.AND P1, PT, R4, 0x7, PT ;  /* 0x000000070400780c */ /* 0x000fda0003f26070 */
[----:B------:R-:W-:Y:S05]  /*2040*/  @!P1 BRA `(.L_x_35) ;  /* 0x0000000400349947 */ /* 0x000fea0003800000 */
[----:B------:R-:W-:Y:S01]  /*2050*/  IMAD R11, R12, 0x10, R1 ;  /* 0x000000100c0b7824 */ /* 0x000fe200078e0201 */
[----:B------:R-:W2:Y:S04]  /*2060*/  LDL.64 R4, [R8] ;  /* 0x0000000008047983 */ /* 0x000ea80000100a00 */
[----:B------:R-:W2:Y:S02]  /*2070*/  LDL.64 R14, [R11] ;  /* 0x000000000b0e7983 */ /* 0x000ea40000100a00 */
[----:B--2---:R-:W-:-:S14]  /*2080*/  DSETP.GT.AND P1, PT, R4, R14, PT ;  /* 0x0000000e0400722a */ /* 0x004fdc0003f24000 */
[----:B------:R-:W2:Y:S04]  /*2090*/  @P1 LDL.64 R20, [R11+0x8] ;  /* 0x000008000b141983 */ /* 0x000ea80000100a00 */
[----:B------:R-:W3:Y:S04]  /*20a0*/  @P1 LDL.64 R18, [R8+0x8] ;  /* 0x0000080008121983 */ /* 0x000ee80000100a00 */
[----:B------:R-:W-:Y:S04]  /*20b0*/  @P1 STL.64 [R8], R14 ;  /* 0x0000000e08001387 */ /* 0x000fe80000100a00 */
[----:B--2---:R-:W-:Y:S04]  /*20c0*/  @P1 STL.64 [R8+0x8], R20 ;  /* 0x0000081408001387 */ /* 0x004fe80000100a00 */
[----:B---3--:R-:W-:Y:S04]  /*20d0*/  @P1 STL.64 [R11+0x8], R18 ;  /* 0x000008120b001387 */ /* 0x008fe80000100a00 */
[----:B------:R0:W-:Y:S04]  /*20e0*/  @P1 STL.64 [R11], R4 ;  /* 0x000000040b001387 */ /* 0x0001e80000100a00 */
[----:B------:R-:W2:Y:S04]  /*20f0*/  LDL.64 R16, [R11+0x10] ;  /* 0x000010000b107983 */ /* 0x000ea80000100a00 */
[----:B0-----:R-:W2:Y:S02]  /*2100*/  @P1 LDL.64 R4, [R8] ;  /* 0x0000000008041983 */ /* 0x001ea40000100a00 */
[----:B--2---:R-:W-:-:S14]  /*2110*/  DSETP.GT.AND P1, PT, R4, R16, PT ;  /* 0x000000100400722a */ /* 0x004fdc0003f24000 */
[----:B------:R-:W2:Y:S04]  /*2120*/  @P1 LDL.64 R24, [R11+0x18] ;  /* 0x000018000b181983 */ /* 0x000ea80000100a00 */
[----:B------:R-:W3:Y:S04]  /*2130*/  @P1 LDL.64 R22, [R8+0x8] ;  /* 0x0000080008161983 */ /* 0x000ee80000100a00 */
[----:B------:R-:W-:Y:S04]  /*2140*/  @P1 STL.64 [R8], R16 ;  /* 0x0000001008001387 */ /* 0x000fe80000100a00 */
[----:B--2---:R-:W-:Y:S04]  /*2150*/  @P1 STL.64 [R8+0x8], R24 ;  /* 0x0000081808001387 */ /* 0x004fe80000100a00 */
[----:B---3--:R-:W-:Y:S04]  /*2160*/  @P1 STL.64 [R11+0x18], R22 ;  /* 0x000018160b001387 */ /* 0x008fe80000100a00 */
[----:B------:R0:W-:Y:S04]  /*2170*/  @P1 STL.64 [R11+0x10], R4 ;  /* 0x000010040b001387 */ /* 0x0001e80000100a00 */
        /* <DEDUP_REMOVED lines=46> */
[----:B0-----:R-:W2:Y:S01]  /*2460*/  @P1 LDL.64 R4, [R8] ;  /* 0x0000000008041983 */ /* 0x001ea20000100a00 */
[----:B------:R-:W-:Y:S01]  /*2470*/  BSSY.RECONVERGENT B0, `(.L_x_36) ;  /* 0x0000009000007945 */ /* 0x000fe20003800200 */
[----:B--2---:R-:W-:-:S14]  /*2480*/  DSETP.GT.AND P1, PT, R4, R16, PT ;  /* 0x000000100400722a */ /* 0x004fdc0003f24000 */
[----:B------:R-:W-:Y:S05]  /*2490*/  @!P1 BRA `(.L_x_37) ;  /* 0x0000000000189947 */ /* 0x000fea0003800000 */
[----:B------:R-:W2:Y:S04]  /*24a0*/  LDL.64 R18, [R11+0x78] ;  /* 0x000078000b127983 */ /* 0x000ea80000100a00 */
[----:B------:R-:W3:Y:S04]  /*24b0*/  LDL.64 R14, [R8+0x8] ;  /* 0x00000800080e7983 */ /* 0x000ee80000100a00 */
[----:B------:R0:W-:Y:S04]  /*24c0*/  STL.64 [R8], R16 ;  /* 0x0000001008007387 */ /* 0x0001e80000100a00 */
[----:B--2---:R0:W-:Y:S04]  /*24d0*/  STL.64 [R8+0x8], R18 ;  /* 0x0000081208007387 */ /* 0x0041e80000100a00 */
[----:B------:R0:W-:Y:S04]  /*24e0*/  STL.64 [R11+0x70], R4 ;  /* 0x000070040b007387 */ /* 0x0001e80000100a00 */
[----:B---3--:R0:W-:Y:S02]  /*24f0*/  STL.64 [R11+0x78], R14 ;  /* 0x0000780e0b007387 */ /* 0x0081e40000100a00 */
.L_x_37:
[----:B------:R-:W-:Y:S05]  /*2500*/  BSYNC.RECONVERGENT B0 ;  /* 0x0000000000007941 */ /* 0x000fea0003800200 */
.L_x_36:
[----:B------:R-:W-:-:S07]  /*2510*/  VIADD R12, R12, 0x8 ;  /* 0x000000080c0c7836 */ /* 0x000fce0000000000 */
.L_x_35:
[----:B------:R-:W-:-:S13]  /*2520*/  LOP3.LUT P1, RZ, R9, 0x7, RZ, 0xc0, !PT ;  /* 0x0000000709ff7812 */ /* 0x000fda000782c0ff */
[----:B------:R-:W-:Y:S05]  /*2530*/  @!P1 BRA `(.L_x_32) ;  /* 0x00000004006c9947 */ /* 0x000fea0003800000 */
[----:B0-----:R-:W-:-:S04]  /*2540*/  LOP3.LUT R4, RZ, R6, RZ, 0x33, !PT ;  /* 0x00000006ff047212 */ /* 0x001fc800078e33ff */
[----:B------:R-:W-:-:S04]  /*2550*/  IADD3 R4, PT, PT, R4, UR4, RZ ;  /* 0x0000000404047c10 */ /* 0x000fc8000fffe0ff */
[----:B------:R-:W-:-:S04]  /*2560*/  LOP3.LUT R9, R4, 0xffff, RZ, 0xc0, !PT ;  /* 0x0000ffff04097812 */ /* 0x000fc800078ec0ff */
        /* <DEDUP_REMOVED lines=43> */
.L_x_40:
[----:B------:R-:W-:Y:S05]  /*2820*/  BSYNC.RECONVERGENT B0 ;  /* 0x0000000000007941 */ /* 0x000fea0003800200 */
.L_x_39:
[----:B------:R-:W-:-:S07]  /*2830*/  VIADD R12, R12, 0x4 ;  /* 0x000000040c0c7836 */ /* 0x000fce0000000000 */
.L_x_38:
[----:B0-----:R-:W-:-:S13]  /*2840*/  LOP3.LUT P1, R16, R9, 0x3, RZ, 0xc0, !PT ;  /* 0x0000000309107812 */ /* 0x001fda000782c0ff */
[----:B------:R-:W-:Y:S05]  /*2850*/  @!P1 BRA `(.L_x_32) ;  /* 0x0000000000a49947 */ /* 0x000fea0003800000 */
[----:B------:R-:W-:Y:S01]  /*2860*/  IMAD R9, R12, 0x10, R1 ;  /* 0x000000100c097824 */ /* 0x000fe200078e0201 */
[----:B------:R-:W2:Y:S04]  /*2870*/  LDL.64 R4, [R8] ;  /* 0x0000000008047983 */ /* 0x000ea80000100a00 */
[----:B------:R-:W2:Y:S01]  /*2880*/  LDL.64 R10, [R9] ;  /* 0x00000000090a7983 */ /* 0x000ea20000100a00 */
[----:B------:R-:W-:Y:S01]  /*2890*/  BSSY.RECONVERGENT B0, `(.L_x_41) ;  /* 0x000000a000007945 */ /* 0x000fe20003800200 */
[----:B------:R-:W-:Y:S01]  /*28a0*/  ISETP.NE.AND P2, PT, R16, 0x1, PT ;  /* 0x000000011000780c */ /* 0x000fe20003f45270 */
[----:B--2---:R-:W-:-:S14]  /*28b0*/  DSETP.GT.AND P1, PT, R4, R10, PT ;  /* 0x0000000a0400722a */ /* 0x004fdc0003f24000 */
[----:B------:R-:W-:Y:S05]  /*28c0*/  @!P1 BRA `(.L_x_42) ;  /* 0x0000000000189947 */ /* 0x000fea0003800000 */
[----:B------:R-:W2:Y:S04]  /*28d0*/  LDL.64 R14, [R9+0x8] ;  /* 0x00000800090e7983 */ /* 0x000ea80000100a00 */
[----:B------:R-:W3:Y:S04]  /*28e0*/  LDL.64 R12, [R8+0x8] ;  /* 0x00000800080c7983 */ /* 0x000ee80000100a00 */
[----:B------:R0:W-:Y:S04]  /*28f0*/  STL.64 [R8], R10 ;  /* 0x0000000a08007387 */ /* 0x0001e80000100a00 */
[----:B--2---:R0:W-:Y:S04]  /*2900*/  STL.64 [R8+0x8], R14 ;  /* 0x0000080e08007387 */ /* 0x0041e80000100a00 */
[----:B------:R0:W-:Y:S04]  /*2910*/  STL.64 [R9], R4 ;  /* 0x0000000409007387 */ /* 0x0001e80000100a00 */
[----:B---3--:R0:W-:Y:S02]  /*2920*/  STL.64 [R9+0x8], R12 ;  /* 0x0000080c09007387 */ /* 0x0081e40000100a00 */
.L_x_42:
[----:B------:R-:W-:Y:S05]  /*2930*/  BSYNC.RECONVERGENT B0 ;  /* 0x0000000000007941 */ /* 0x000fea0003800200 */
.L_x_41:
[----:B------:R-:W-:Y:S05]  /*2940*/  @!P2 BRA `(.L_x_32) ;  /* 0x000000000068a947 */ /* 0x000fea0003800000 */
[----:B0-----:R-:W2:Y:S04]  /*2950*/  LDL.64 R4, [R8] ;  /* 0x0000000008047983 */ /* 0x001ea80000100a00 */
[----:B------:R-:W2:Y:S01]  /*2960*/  LDL.64 R10, [R9+0x10] ;  /* 0x00001000090a7983 */ /* 0x000ea20000100a00 */
        /* <DEDUP_REMOVED lines=10> */
.L_x_44:
[----:B------:R-:W-:Y:S05]  /*2a10*/  BSYNC.RECONVERGENT B0 ;  /* 0x0000000000007941 */ /* 0x000fea0003800200 */
.L_x_43:
[----:B------:R-:W-:Y:S05]  /*2a20*/  @!P2 BRA `(.L_x_32) ;  /* 0x000000000030a947 */ /* 0x000fea0003800000 */
[----:B0-----:R-:W2:Y:S04]  /*2a30*/  LDL.64 R4, [R8] ;  /* 0x0000000008047983 */ /* 0x001ea80000100a00 */
[----:B------:R-:W2:Y:S01]  /*2a40*/  LDL.64 R10, [R9+0x20] ;  /* 0x00002000090a7983 */ /* 0x000ea20000100a00 */
        /* <DEDUP_REMOVED lines=9> */
.L_x_45:
[----:B------:R-:W-:Y:S05]  /*2ae0*/  BSYNC.RECONVERGENT B0 ;  /* 0x0000000000007941 */ /* 0x000fea0003800200 */
.L_x_32:
[----:B------:R-:W-:Y:S01]  /*2af0*/  IADD3 R7, PT, PT, R7, 0x1, RZ ;  /* 0x0000000107077810 */ /* 0x000fe20007ffe0ff */
[----:B------:R-:W-:Y:S01]  /*2b00*/  VIADD R6, R6, 0x1 ;  /* 0x0000000106067836 */ /* 0x000fe20000000000 */
[----:B------:R-:W-:Y:S06]  /*2b10*/  @P0 BRA `(.L_x_46) ;  /* 0xffffffe8000c0947 */ /* 0x000fec000383ffff */
.L_x_31:
[----:B------:R-:W2:Y:S01]  /*2b20*/  LDC R3, c[0x0][0x3a0] ;  /* 0x0000e800ff037b82 */ /* 0x000ea20000000800 */
[C---:B0--3--:R-:W-:Y:S01]  /*2b30*/  VIADD R5, R1.reuse, 0x1000000 ;  /* 0x0100000001057836 */ /* 0x049fe20000000000 */
[C---:B------:R-:W-:Y:S01]  /*2b40*/  IADD3 R4, PT, PT, R1.reuse, 0x1000000, RZ ;  /* 0x0100000001047810 */ /* 0x040fe20007ffe0ff */
[----:B------:R-:W-:-:S03]  /*2b50*/  VIADD R6, R1, 0x1000000 ;  /* 0x0100000001067836 */ /* 0x000fc60000000000 */
[----:B------:R0:W-:Y:S04]  /*2b60*/  STL.128 [R5+-0xbdc00], RZ ;  /* 0xf42400ff05007387 */ /* 0x0001e80000100c00 */
[----:B------:R0:W-:Y:S01]  /*2b70*/  STL [R6+-0xbdbf0], RZ ;  /* 0xf42410ff06007387 */ /* 0x0001e20000100800 */
[----:B--2---:R-:W-:-:S13]  /*2b80*/  ISETP.GE.AND P0, PT, R3, 0x1, PT ;  /* 0x000000010300780c */ /* 0x004fda0003f06270 */
[----:B0-----:R-:W-:Y:S05]  /*2b90*/  @!P0 BRA `(.L_x_47) ;  /* 0x0000000800cc8947 */ /* 0x001fea0003800000 */
[C---:B------:R-:W-:Y:S01]  /*2ba0*/  ISETP.GE.U32.AND P0, PT, R3.reuse, 0x10, PT ;  /* 0x000000100300780c */ /* 0x040fe20003f06070 */
[----:B------:R-:W-:Y:S01]  /*2bb0*/  IMAD.MOV.U32 R6, RZ, RZ, RZ ;  /* 0x000000ffff067224 */ /* 0x000fe200078e00ff */
[----:B------:R-:W-:-:S04]  /*2bc0*/  LOP3.LUT R14, R3, 0xf, RZ, 0xc0, !PT ;  /* 0x0000000f030e7812 */ /* 0x000fc800078ec0ff */
[----:B------:R-:W-:-:S07]  /*2bd0*/  ISETP.NE.AND P1, PT, R14, RZ, PT ;  /* 0x000000ff0e00720c */ /* 0x000fce0003f25270 */
[----:B------:R-:W-:Y:S06]  /*2be0*/  @!P0 BRA `(.L_x_48) ;  /* 0x00000004005c8947 */ /* 0x000fec0003800000 */
[----:B------:R-:W-:Y:S01]  /*2bf0*/  LOP3.LUT R6, R3, 0x7ffffff0, RZ, 0xc0, !PT ;  /* 0x7ffffff003067812 */ /* 0x000fe200078ec0ff */
[----:B------:R-:W-:-:S04]  /*2c00*/  VIADD R5, R1, 0x88 ;  /* 0x0000008801057836 */ /* 0x000fc80000000000 */
[----:B------:R-:W-:-:S07]  /*2c10*/  IMAD.MOV R7, RZ, RZ, -R6 ;  /* 0x000000ffff077224 */ /* 0x000fce00078e0a06 */
.L_x_49:
[----:B--2---:R-:W2:Y:S02]  /*2c20*/  LDL R9, [R5+-0x80] ;  /* 0xffff800005097983 */ /* 0x004ea40000100800 */
[----:B--2---:R-:W-:-:S05]  /*2c30*/  LEA R9, R9, R0, 0x2 ;  /* 0x0000000009097211 */ /* 0x004fca00078e10ff */
[----:B------:R-:W2:Y:S02]  /*2c40*/  LDL R8, [R9] ;  /* 0x0000000009087983 */ /* 0x000ea40000100800 */
[----:B--2---:R-:W-:-:S05]  /*2c50*/  VIADD R8, R8, 0x1 ;  /* 0x0000000108087836 */ /* 0x004fca0000000000 */
[----:B------:R0:W-:Y:S04]  /*2c60*/  STL [R9], R8 ;  /* 0x0000000809007387 */ /* 0x0001e80000100800 */
[----:B------:R-:W2:Y:S02]  /*2c70*/  LDL R11, [R5+-0x70] ;  /* 0xffff9000050b7983 */ /* 0x000ea40000100800 */
[----:B--2---:R-:W-:-:S05]  /*2c80*/  IMAD R11, R11, 0x4, R0 ;  /* 0x000000040b0b7824 */ /* 0x004fca00078e0200 */
[----:B------:R-:W2:Y:S02]  /*2c90*/  LDL R10, [R11] ;  /* 0x000000000b0a7983 */ /* 0x000ea40000100800 */
[----:B--2---:R-:W-:-:S05]  /*2ca0*/  VIADD R10, R10, 0x1 ;  /* 0x000000010a0a7836 */ /* 0x004fca0000000000 */
[----:B------:R2:W-:Y:S04]  /*2cb0*/  STL [R11], R10 ;  /* 0x0000000a0b007387 */ /* 0x0005e80000100800 */
[----:B------:R-:W3:Y:S02]  /*2cc0*/  LDL R13, [R5+-0x60] ;  /* 0xffffa000050d7983 */ /* 0x000ee40000100800 */
[----:B---3--:R-:W-:-:S05]  /*2cd0*/  LEA R13, R13, R0, 0x2 ;  /* 0x000000000d0d7211 */ /* 0x008fca00078e10ff */
[----:B------:R-:W3:Y:S02]  /*2ce0*/  LDL R12, [R13] ;  /* 0x000000000d0c7983 */ /* 0x000ee40000100800 */
[----:B---3--:R-:W-:-:S05]  /*2cf0*/  VIADD R12, R12, 0x1 ;  /* 0x000000010c0c7836 */ /* 0x008fca0000000000 */
[----:B------:R3:W-:Y:S04]  /*2d00*/  STL [R13], R12 ;  /* 0x0000000c0d007387 */ /* 0x0007e80000100800 */
[----:B0-----:R-:W4:Y:S02]  /*2d10*/  LDL R9, [R5+-0x50] ;  /* 0xffffb00005097983 */ /* 0x001f240000100800 */
[----:B----4-:R-:W-:-:S05]  /*2d20*/  IMAD R9, R9, 0x4, R0 ;  /* 0x0000000409097824 */ /* 0x010fca00078e0200 */
[----:B------:R-:W4:Y:S02]  /*2d30*/  LDL R8, [R9] ;  /* 0x0000000009087983 */ /* 0x000f240000100800 */
[----:B----4-:R-:W-:-:S05]  /*2d40*/  VIADD R8, R8, 0x1 ;  /* 0x0000000108087836 */ /* 0x010fca0000000000 */
[----:B------:R0:W-:Y:S04]  /*2d50*/  STL [R9], R8 ;  /* 0x0000000809007387 */ /* 0x0001e80000100800 */
[----:B--2---:R-:W2:Y:S02]  /*2d60*/  LDL R11, [R5+-0x40] ;  /* 0xffffc000050b7983 */ /* 0x004ea40000100800 */
[----:B--2---:R-:W-:-:S05]  /*2d70*/  LEA R11, R11, R0, 0x2 ;  /* 0x000000000b0b7211 */ /* 0x004fca00078e10ff */
[----:B------:R-:W2:Y:S02]  /*2d80*/  LDL R10, [R11] ;  /* 0x000000000b0a7983 */ /* 0x000ea40000100800 */
[----:B--2---:R-:W-:-:S05]  /*2d90*/  VIADD R10, R10, 0x1 ;  /* 0x000000010a0a7836 */ /* 0x004fca0000000000 */
[----:B------:R2:W-:Y:S04]  /*2da0*/  STL [R11], R10 ;  /* 0x0000000a0b007387 */ /* 0x0005e80000100800 */
[----:B---3--:R-:W3:Y:S02]  /*2db0*/  LDL R13, [R5+-0x30] ;  /* 0xffffd000050d7983 */ /* 0x008ee40000100800 */
[----:B---3--:R-:W-:-:S05]  /*2dc0*/  IMAD R13, R13, 0x4, R0 ;  /* 0x000000040d0d7824 */ /* 0x008fca00078e0200 */
[----:B------:R-:W3:Y:S02]  /*2dd0*/  LDL R12, [R13] ;  /* 0x000000000d0c7983 */ /* 0x000ee40000100800 */
[----:B---3--:R-:W-:-:S05]  /*2de0*/  VIADD R12, R12, 0x1 ;  /* 0x000000010c0c7836 */ /* 0x008fca0000000000 */
[----:B------:R3:W-:Y:S04]  /*2df0*/  STL [R13], R12 ;  /* 0x0000000c0d007387 */ /* 0x0007e80000100800 */
[----:B0-----:R-:W4:Y:S02]  /*2e00*/  LDL R9, [R5+-0x20] ;  /* 0xffffe00005097983 */ /* 0x001f240000100800 */
[----:B----4-:R-:W-:-:S05]  /*2e10*/  LEA R9, R9, R0, 0x2 ;  /* 0x0000000009097211 */ /* 0x010fca00078e10ff */
[----:B------:R-:W4:Y:S02]  /*2e20*/  LDL R8, [R9] ;  /* 0x0000000009087983 */ /* 0x000f240000100800 */
[----:B----4-:R-:W-:-:S05]  /*2e30*/  VIADD R8, R8, 0x1 ;  /* 0x0000000108087836 */ /* 0x010fca0000000000 */
[----:B------:R0:W-:Y:S04]  /*2e40*/  STL [R9], R8 ;  /* 0x0000000809007387 */ /* 0x0001e80000100800 */
[----:B--2---:R-:W2:Y:S02]  /*2e50*/  LDL R11, [R5+-0x10] ;  /* 0xfffff000050b7983 */ /* 0x004ea40000100800 */
[----:B--2---:R-:W-:-:S05]  /*2e60*/  IMAD R11, R11, 0x4, R0 ;  /* 0x000000040b0b7824 */ /* 0x004fca00078e0200 */
[----:B------:R-:W2:Y:S02]  /*2e70*/  LDL R10, [R11] ;  /* 0x000000000b0a7983 */ /* 0x000ea40000100800 */
[----:B--2---:R-:W-:-:S05]  /*2e80*/  VIADD R10, R10, 0x1 ;  /* 0x000000010a0a7836 */ /* 0x004fca0000000000 */
[----:B------:R2:W-:Y:S04]  /*2e90*/  STL [R11], R10 ;  /* 0x0000000a0b007387 */ /* 0x0005e80000100800 */
[----:B---3--:R-:W3:Y:S02]  /*2ea0*/  LDL R13, [R5] ;  /* 0x00000000050d7983 */ /* 0x008ee40000100800 */
[----:B---3--:R-:W-:-:S05]  /*2eb0*/  LEA R13, R13, R0, 0x2 ;  /* 0x000000000d0d7211 */ /* 0x008fca00078e10ff */
[----:B------:R-:W3:Y:S02]  /*2ec0*/  LDL R12, [R13] ;  /* 0x000000000d0c7983 */ /* 0x000ee40000100800 */
[----:B---3--:R-:W-:-:S05]  /*2ed0*/  VIADD R12, R12, 0x1 ;  /* 0x000000010c0c7836 */ /* 0x008fca0000000000 */
[----:B------:R3:W-:Y:S04]  /*2ee0*/  STL [R13], R12 ;  /* 0x0000000c0d007387 */ /* 0x0007e80000100800 */
[----:B0-----:R-:W4:Y:S02]  /*2ef0*/  LDL R9, [R5+0x10] ;  /* 0x0000100005097983 */ /* 0x001f240000100800 */
[----:B----4-:R-:W-:-:S05]  /*2f00*/  IMAD R9, R9, 0x4, R0 ;  /* 0x0000000409097824 */ /* 0x010fca00078e0200 */
[----:B------:R-:W4:Y:S02]  /*2f10*/  LDL R8, [R9] ;  /* 0x0000000009087983 */ /* 0x000f240000100800 */
[----:B----4-:R-:W-:-:S05]  /*2f20*/  VIADD R8, R8, 0x1 ;  /* 0x0000000108087836 */ /* 0x010fca0000000000 */
[----:B------:R0:W-:Y:S04]  /*2f30*/  STL [R9], R8 ;  /* 0x0000000809007387 */ /* 0x0001e80000100800 */
[----:B--2---:R-:W2:Y:S02]  /*2f40*/  LDL R11, [R5+0x20] ;  /* 0x00002000050b7983 */ /* 0x004ea40000100800 */
[----:B--2---:R-:W-:-:S05]  /*2f50*/  LEA R11, R11, R0, 0x2 ;  /* 0x000000000b0b7211 */ /* 0x004fca00078e10ff */
[----:B------:R-:W2:Y:S02]  /*2f60*/  LDL R10, [R11] ;  /* 0x000000000b0a7983 */ /* 0x000ea40000100800 */
[----:B--2---:R-:W-:-:S05]  /*2f70*/  VIADD R10, R10, 0x1 ;  /* 0x000000010a0a7836 */ /* 0x004fca0000000000 */
[----:B------:R2:W-:Y:S04]  /*2f80*/  STL [R11], R10 ;  /* 0x0000000a0b007387 */ /* 0x0005e80000100800 */
[----:B---3--:R-:W3:Y:S02]  /*2f90*/  LDL R13, [R5+0x30] ;  /* 0x00003000050d7983 */ /* 0x008ee40000100800 */
[----:B---3--:R-:W-:-:S05]  /*2fa0*/  IMAD R13, R13, 0x4, R0 ;  /* 0x000000040d0d7824 */ /* 0x008fca00078e0200 */
[----:B------:R-:W3:Y:S02]  /*2fb0*/  LDL R12, [R13] ;  /* 0x000000000d0c7983 */ /* 0x000ee40000100800 */
[----:B---3--:R-:W-:-:S05]  /*2fc0*/  VIADD R12, R12, 0x1 ;  /* 0x000000010c0c7836 */ /* 0x008fca0000000000 */
[----:B------:R3:W-:Y:S04]  /*2fd0*/  STL [R13], R12 ;  /* 0x0000000c0d007387 */ /* 0x0007e80000100800 */
[----:B0-----:R-:W4:Y:S02]  /*2fe0*/  LDL R9, [R5+0x40] ;  /* 0x0000400005097983 */ /* 0x001f240000100800 */
[----:B----4-:R-:W-:-:S05]  /*2ff0*/  LEA R9, R9, R0, 0x2 ;  /* 0x0000000009097211 */ /* 0x010fca00078e10ff */
[----:B------:R-:W4:Y:S02]  /*3000*/  LDL R8, [R9] ;  /* 0x0000000009087983 */ /* 0x000f240000100800 */
[----:B----4-:R-:W-:-:S05]  /*3010*/  VIADD R8, R8, 0x1 ;  /* 0x0000000108087836 */ /* 0x010fca0000000000 */
[----:B------:R0:W-:Y:S04]  /*3020*/  STL [R9], R8 ;  /* 0x0000000809007387 */ /* 0x0001e80000100800 */
[----:B--2---:R-:W2:Y:S02]  /*3030*/  LDL R11, [R5+0x50] ;  /* 0x00005000050b7983 */ /* 0x004ea40000100800 */
[----:B--2---:R-:W-:-:S05]  /*3040*/  IMAD R11, R11, 0x4, R0 ;  /* 0x000000040b0b7824 */ /* 0x004fca00078e0200 */
[----:B------:R-:W2:Y:S02]  /*3050*/  LDL R10, [R11] ;  /* 0x000000000b0a7983 */ /* 0x000ea40000100800 */
[----:B--2---:R-:W-:-:S05]  /*3060*/  VIADD R10, R10, 0x1 ;  /* 0x000000010a0a7836 */ /* 0x004fca0000000000 */
[----:B------:R2:W-:Y:S04]  /*3070*/  STL [R11], R10 ;  /* 0x0000000a0b007387 */ /* 0x0005e80000100800 */
[----:B---3--:R-:W3:Y:S02]  /*3080*/  LDL R13, [R5+0x60] ;  /* 0x00006000050d7983 */ /* 0x008ee40000100800 */
[----:B---3--:R-:W-:-:S05]  /*3090*/  LEA R13, R13, R0, 0x2 ;  /* 0x000000000d0d7211 */ /* 0x008fca00078e10ff */
[----:B------:R-:W3:Y:S02]  /*30a0*/  LDL R12, [R13] ;  /* 0x000000000d0c7983 */ /* 0x000ee40000100800 */
[----:B---3--:R-:W-:-:S05]  /*30b0*/  VIADD R12, R12, 0x1 ;  /* 0x000000010c0c7836 */ /* 0x008fca0000000000 */
[----:B------:R2:W-:Y:S04]  /*30c0*/  STL [R13], R12 ;  /* 0x0000000c0d007387 */ /* 0x0005e80000100800 */
[----:B0-----:R-:W3:Y:S02]  /*30d0*/  LDL R9, [R5+0x70] ;  /* 0x0000700005097983 */ /* 0x001ee40000100800 */
[----:B---3--:R-:W-:-:S05]  /*30e0*/  IMAD R9, R9, 0x4, R0 ;  /* 0x0000000409097824 */ /* 0x008fca00078e0200 */
[----:B------:R-:W3:Y:S01]  /*30f0*/  LDL R8, [R9] ;  /* 0x0000000009087983 */ /* 0x000ee20000100800 */
[----:B------:R-:W-:Y:S01]  /*3100*/  IADD3 R7, PT, PT, R7, 0x10, RZ ;  /* 0x0000001007077810 */ /* 0x000fe20007ffe0ff */
[----:B------:R-:W-:-:S03]  /*3110*/  VIADD R5, R5, 0x100 ;  /* 0x0000010005057836 */ /* 0x000fc60000000000 */
[----:B------:R-:W-:Y:S01]  /*3120*/  ISETP.NE.AND P0, PT, R7, RZ, PT ;  /* 0x000000ff0700720c */ /* 0x000fe20003f05270 */
[----:B---3--:R-:W-:-:S05]  /*3130*/  VIADD R8, R8, 0x1 ;  /* 0x0000000108087836 */ /* 0x008fca0000000000 */
[----:B------:R2:W-:Y:S07]  /*3140*/  STL [R9], R8 ;  /* 0x0000000809007387 */ /* 0x0005ee0000100800 */
[----:B------:R-:W-:Y:S05]  /*3150*/  @P0 BRA `(.L_x_49) ;  /* 0xfffffff800b00947 */ /* 0x000fea000383ffff */
.L_x_48:
[----:B------:R-:W-:Y:S05]  /*3160*/  @!P1 BRA `(.L_x_47) ;  /* 0x0000000400589947 */ /* 0x000fea0003800000 */
[----:B------:R-:W-:Y:S02]  /*3170*/  ISETP.GE.U32.AND P0, PT, R14, 0x8, PT ;  /* 0x000000080e00780c */ /* 0x000fe40003f06070 */
[----:B--2---:R-:W-:-:S04]  /*3180*/  LOP3.LUT R13, R3, 0x7, RZ, 0xc0, !PT ;  /* 0x00000007030d7812 */ /* 0x004fc800078ec0ff */
[----:B------:R-:W-:-:S07]  /*3190*/  ISETP.NE.AND P1, PT, R13, RZ, PT ;  /* 0x000000ff0d00720c */ /* 0x000fce0003f25270 */
[----:B------:R-:W-:Y:S06]  /*31a0*/  @!P0 BRA `(.L_x_50) ;  /* 0x0000000000a88947 */ /* 0x000fec0003800000 */
[----:B------:R-:W-:-:S05]  /*31b0*/  IMAD R5, R6, 0x10, R1 ;  /* 0x0000001006057824 */ /* 0x000fca00078e0201 */
[----:B------:R-:W2:Y:S02]  /*31c0*/  LDL R7, [R5+0x8] ;  /* 0x0000080005077983 */ /* 0x000ea40000100800 */
[----:B--2---:R-:W-:-:S05]  /*31d0*/  IMAD R7, R7, 0x4, R0 ;  /* 0x0000000407077824 */ /* 0x004fca00078e0200 */
[----:B------:R-:W2:Y:S02]  /*31e0*/  LDL R8, [R7] ;  /* 0x0000000007087983 */ /* 0x000ea40000100800 */
[----:B--2---:R-:W-:-:S05]  /*31f0*/  IADD3 R8, PT, PT, R8, 0x1, RZ ;  /* 0x0000000108087810 */ /* 0x004fca0007ffe0ff */
[----:B------:R0:W-:Y:S04]  /*3200*/  STL [R7], R8 ;  /* 0x0000000807007387 */ /* 0x0001e80000100800 */
[----:B------:R-:W2:Y:S02]  /*3210*/  LDL R9, [R5+0x18] ;  /* 0x0000180005097983 */ /* 0x000ea40000100800 */
[----:B--2---:R-:W-:-:S05]  /*3220*/  IMAD R9, R9, 0x4, R0 ;  /* 0x0000000409097824 */ /* 0x004fca00078e0200 */
[----:B------:R-:W2:Y:S02]  /*3230*/  LDL R10, [R9] ;  /* 0x00000000090a7983 */ /* 0x000ea40000100800 */
[----:B--2---:R-:W-:-:S05]  /*3240*/  VIADD R10, R10, 0x1 ;  /* 0x000000010a0a7836 */ /* 0x004fca0000000000 */
[----:B------:R2:W-:Y:S04]  /*3250*/  STL [R9], R10 ;  /* 0x0000000a09007387 */ /* 0x0005e80000100800 */
[----:B------:R-:W3:Y:S02]  /*3260*/  LDL R11, [R5+0x28] ;  /* 0x00002800050b7983 */ /* 0x000ee40000100800 */
[----:B---3--:R-:W-:-:S05]  /*3270*/  IMAD R11, R11, 0x4, R0 ;  /* 0x000000040b0b7824 */ /* 0x008fca00078e0200 */
[----:B------:R-:W3:Y:S02]  /*3280*/  LDL R12, [R11] ;  /* 0x000000000b0c7983 */ /* 0x000ee40000100800 */
[----:B---3--:R-:W-:-:S05]  /*3290*/  IADD3 R12, PT, PT, R12, 0x1, RZ ;  /* 0x000000010c0c7810 */ /* 0x008fca0007ffe0ff */
[----:B------:R3:W-:Y:S04]  /*32a0*/  STL [R11], R12 ;  /* 0x0000000c0b007387 */ /* 0x0007e80000100800 */
[----:B0-----:R-:W4:Y:S02]  /*32b0*/  LDL R7, [R5+0x38] ;  /* 0x0000380005077983 */ /* 0x001f240000100800 */
[----:B----4-:R-:W-:-:S05]  /*32c0*/  IMAD R7, R7, 0x4, R0 ;  /* 0x0000000407077824 */ /* 0x010fca00078e0200 */
[----:B------:R-:W4:Y:S02]  /*32d0*/  LDL R8, [R7] ;  /* 0x0000000007087983 */ /* 0x000f240000100800 */
[----:B----4-:R-:W-:-:S05]  /*32e0*/  VIADD R8, R8, 0x1 ;  /* 0x0000000108087836 */ /* 0x010fca0000000000 */
[----:B------:R0:W-:Y:S04]  /*32f0*/  STL [R7], R8 ;  /* 0x0000000807007387 */ /* 0x0001e80000100800 */
[----:B--2---:R-:W2:Y:S02]  /*3300*/  LDL R9, [R5+0x48] ;  /* 0x0000480005097983 */ /* 0x004ea40000100800 */
[----:B--2---:R-:W-:-:S05]  /*3310*/  IMAD R9, R9, 0x4, R0 ;  /* 0x0000000409097824 */ /* 0x004fca00078e0200 */
[----:B------:R-:W2:Y:S02]  /*3320*/  LDL R10, [R9] ;  /* 0x00000000090a7983 */ /* 0x000ea40000100800 */
[----:B--2---:R-:W-:-:S05]  /*3330*/  IADD3 R10, PT, PT, R10, 0x1, RZ ;  /* 0x000000010a0a7810 */ /* 0x004fca0007ffe0ff */
[----:B------:R2:W-:Y:S04]  /*3340*/  STL [R9], R10 ;  /* 0x0000000a09007387 */ /* 0x0005e80000100800 */
[----:B---3--:R-:W3:Y:S02]  /*3350*/  LDL R11, [R5+0x58] ;  /* 0x00005800050b7983 */ /* 0x008ee40000100800 */
[----:B---3--:R-:W-:-:S05]  /*3360*/  IMAD R11, R11, 0x4, R0 ;  /* 0x000000040b0b7824 */ /* 0x008fca00078e0200 */
[----:B------:R-:W3:Y:S02]  /*3370*/  LDL R12, [R11] ;  /* 0x000000000b0c7983 */ /* 0x000ee40000100800 */
[----:B---3--:R-:W-:-:S05]  /*3380*/  VIADD R12, R12, 0x1 ;  /* 0x000000010c0c7836 */ /* 0x008fca0000000000 */
[----:B------:R3:W-:Y:S04]  /*3390*/  STL [R11], R12 ;  /* 0x0000000c0b007387 */ /* 0x0007e80000100800 */
[----:B0-----:R-:W4:Y:S02]  /*33a0*/  LDL R7, [R5+0x68] ;  /* 0x0000680005077983 */ /* 0x001f240000100800 */
[----:B----4-:R-:W-:-:S05]  /*33b0*/  IMAD R7, R7, 0x4, R0 ;  /* 0x0000000407077824 */ /* 0x010fca00078e0200 */
[----:B------:R-:W4:Y:S02]  /*33c0*/  LDL R8, [R7] ;  /* 0x0000000007087983 */ /* 0x000f240000100800 */
[----:B----4-:R-:W-:-:S05]  /*33d0*/  IADD3 R8, PT, PT, R8, 0x1, RZ ;  /* 0x0000000108087810 */ /* 0x010fca0007ffe0ff */
[----:B------:R3:W-:Y:S04]  /*33e0*/  STL [R7], R8 ;  /* 0x0000000807007387 */ /* 0x0007e80000100800 */
[----:B--2---:R-:W2:Y:S02]  /*33f0*/  LDL R9, [R5+0x78] ;  /* 0x0000780005097983 */ /* 0x004ea40000100800 */
[----:B--2---:R-:W-:-:S05]  /*3400*/  IMAD R9, R9, 0x4, R0 ;  /* 0x0000000409097824 */ /* 0x004fca00078e0200 */
[----:B------:R-:W2:Y:S01]  /*3410*/  LDL R10, [R9] ;  /* 0x00000000090a7983 */ /* 0x000ea20000100800 */
[----:B------:R-:W-:Y:S02]  /*3420*/  VIADD R6, R6, 0x8 ;  /* 0x0000000806067836 */ /* 0x000fe40000000000 */
[----:B--2---:R-:W-:-:S05]  /*3430*/  VIADD R10, R10, 0x1 ;  /* 0x000000010a0a7836 */ /* 0x004fca0000000000 */
[----:B------:R3:W-:Y:S02]  /*3440*/  STL [R9], R10 ;  /* 0x0000000a09007387 */ /* 0x0007e40000100800 */
.L_x_50:
[----:B------:R-:W-:Y:S05]  /*3450*/  @!P1 BRA `(.L_x_47) ;  /* 0x00000000009c9947 */ /* 0x000fea0003800000 */
[----:B------:R-:W-:Y:S02]  /*3460*/  ISETP.GE.U32.AND P0, PT, R13, 0x4, PT ;  /* 0x000000040d00780c */ /* 0x000fe40003f06070 */
[----:B------:R-:W-:-:S04]  /*3470*/  LOP3.LUT R3, R3, 0x3, RZ, 0xc0, !PT ;  /* 0x0000000303037812 */ /* 0x000fc800078ec0ff */
[----:B------:R-:W-:-:S07]  /*3480*/  ISETP.NE.AND P1, PT, R3, RZ, PT ;  /* 0x000000ff0300720c */ /* 0x000fce0003f25270 */
[----:B------:R-:W-:Y:S06]  /*3490*/  @!P0 BRA `(.L_x_51) ;  /* 0x0000000000588947 */ /* 0x000fec0003800000 */
[----:B------:R-:W-:-:S05]  /*34a0*/  LEA R13, R6, R1, 0x4 ;  /* 0x00000001060d7211 */ /* 0x000fca00078e20ff */
[----:B------:R-:W2:Y:S02]  /*34b0*/  LDL R5, [R13+0x8] ;  /* 0x000008000d057983 */ /* 0x000ea40000100800 */
[----:B--2---:R-:W-:-:S05]  /*34c0*/  IMAD R5, R5, 0x4, R0 ;  /* 0x0000000405057824 */ /* 0x004fca00078e0200 */
[----:B---3--:R-:W2:Y:S02]  /*34d0*/  LDL R7, [R5] ;  /* 0x0000000005077983 */ /* 0x008ea40000100800 */
[----:B--2---:R-:W-:-:S05]  /*34e0*/  VIADD R8, R7, 0x1 ;  /* 0x0000000107087836 */ /* 0x004fca0000000000 */
[----:B------:R0:W-:Y:S04]  /*34f0*/  STL [R5], R8 ;  /* 0x0000000805007387 */ /* 0x0001e80000100800 */
[----:B------:R-:W2:Y:S02]  /*3500*/  LDL R7, [R13+0x18] ;  /* 0x000018000d077983 */ /* 0x000ea40000100800 */
[----:B--2---:R-:W-:-:S05]  /*3510*/  IMAD R7, R7, 0x4, R0 ;  /* 0x0000000407077824 */ /* 0x004fca00078e0200 */
[----:B------:R-:W2:Y:S02]  /*3520*/  LDL R9, [R7] ;  /* 0x0000000007097983 */ /* 0x000ea40000100800 */
[----:B--2---:R-:W-:-:S05]  /*3530*/  IADD3 R10, PT, PT, R9, 0x1, RZ ;  /* 0x00000001090a7810 */ /* 0x004fca0007ffe0ff */
[----:B------:R2:W-:Y:S04]  /*3540*/  STL [R7], R10 ;  /* 0x0000000a07007387 */ /* 0x0005e80000100800 */
[----:B------:R-:W3:Y:S02]  /*3550*/  LDL R9, [R13+0x28] ;  /* 0x000028000d097983 */ /* 0x000ee40000100800 */
[----:B---3--:R-:W-:-:S05]  /*3560*/  IMAD R9, R9, 0x4, R0 ;  /* 0x0000000409097824 */ /* 0x008fca00078e0200 */
[----:B------:R-:W3:Y:S02]  /*3570*/  LDL R11, [R9] ;  /* 0x00000000090b7983 */ /* 0x000ee40000100800 */
[----:B---3--:R-:W-:-:S05]  /*3580*/  VIADD R12, R11, 0x1 ;  /* 0x000000010b0c7836 */ /* 0x008fca0000000000 */
[----:B------:R2:W-:Y:S04]  /*3590*/  STL [R9], R12 ;  /* 0x0000000c09007387 */ /* 0x0005e80000100800 */
[----:B0-----:R-:W3:Y:S02]  /*35a0*/  LDL R5, [R13+0x38] ;  /* 0x000038000d057983 */ /* 0x001ee40000100800 */
[----:B---3--:R-:W-:-:S05]  /*35b0*/  IMAD R5, R5, 0x4, R0 ;  /* 0x0000000405057824 */ /* 0x008fca00078e0200 */
[----:B------:R-:W3:Y:S01]  /*35c0*/  LDL R8, [R5] ;  /* 0x0000000005087983 */ /* 0x000ee20000100800 */
[----:B------:R-:W-:Y:S01]  /*35d0*/  VIADD R6, R6, 0x4 ;  /* 0x0000000406067836 */ /* 0x000fe20000000000 */
[----:B---3--:R-:W-:-:S05]  /*35e0*/  IADD3 R8, PT, PT, R8, 0x1, RZ ;  /* 0x0000000108087810 */ /* 0x008fca0007ffe0ff */
[----:B------:R2:W-:Y:S02]  /*35f0*/  STL [R5], R8 ;  /* 0x0000000805007387 */ /* 0x0005e40000100800 */
.L_x_51:
[----:B------:R-:W-:Y:S05]  /*3600*/  @!P1 BRA `(.L_x_47) ;  /* 0x0000000000309947 */ /* 0x000fea0003800000 */
[----:B------:R-:W-:Y:S02]  /*3610*/  IMAD R6, R6, 0x10, R1 ;  /* 0x0000001006067824 */ /* 0x000fe400078e0201 */
[----:B------:R-:W-:Y:S02]  /*3620*/  IMAD.MOV R3, RZ, RZ, -R3 ;  /* 0x000000ffff037224 */ /* 0x000fe400078e0a03 */
[----:B--23--:R-:W-:-:S07]  /*3630*/  VIADD R7, R6, 0x8 ;  /* 0x0000000806077836 */ /* 0x00cfce0000000000 */
.L_x_52:
[----:B0-----:R-:W2:Y:S02]  /*3640*/  LDL R5, [R7] ;  /* 0x0000000007057983 */ /* 0x001ea40000100800 */
[----:B--2---:R-:W-:-:S05]  /*3650*/  LEA R5, R5, R0, 0x2 ;  /* 0x0000000005057211 */ /* 0x004fca00078e10ff */
[----:B------:R-:W2:Y:S01]  /*3660*/  LDL R6, [R5] ;  /* 0x0000000005067983 */ /* 0x000ea20000100800 */
[----:B------:R-:W-:Y:S02]  /*3670*/  VIADD R3, R3, 0x1 ;  /* 0x0000000103037836 */ /* 0x000fe40000000000 */
[----:B------:R-:W-:-:S03]  /*3680*/  VIADD R7, R7, 0x10 ;  /* 0x0000001007077836 */ /* 0x000fc60000000000 */
[----:B------:R-:W-:Y:S01]  /*3690*/  ISETP.NE.AND P0, PT, R3, RZ, PT ;  /* 0x000000ff0300720c */ /* 0x000fe20003f05270 */
[----:B--2---:R-:W-:-:S05]  /*36a0*/  VIADD R6, R6, 0x1 ;  /* 0x0000000106067836 */ /* 0x004fca0000000000 */
[----:B------:R0:W-:Y:S07]  /*36b0*/  STL [R5], R6 ;  /* 0x0000000605007387 */ /* 0x0001ee0000100800 */
[----:B------:R-:W-:Y:S05]  /*36c0*/  @P0 BRA `(.L_x_52) ;  /* 0xfffffffc00dc0947 */ /* 0x000fea000383ffff */
.L_x_47:
[----:B--23--:R-:W2:Y:S04]  /*36d0*/  LDL.128 R8, [R4+-0xbdc00] ;  /* 0xf424000004087983 */ /* 0x00cea80000100c00 */
[----:B0-----:R0:W3:Y:S01]  /*36e0*/  LDL R5, [R4+-0xbdbf0] ;  /* 0xf424100004057983 */ /* 0x0010e20000100800 */
[----:B-1----:R-:W1:Y:S01]  /*36f0*/  S2UR UR4, SR_CTAID.Y ;  /* 0x00000000000479c3 */ /* 0x002e620000002600 */
[----:B------:R-:W4:Y:S01]  /*3700*/  LDCU UR5, c[0x0][0x39c] ;  /* 0x00007380ff0577ac */ /* 0x000f220008000800 */
[----:B------:R-:W1:Y:S06]  /*3710*/  S2R R13, SR_TID.Y ;  /* 0x00000000000d7919 */ /* 0x000e6c0000002200 */
[----:B------:R-:W1:Y:S08]  /*3720*/  LDC R12, c[0x0][0x364] ;  /* 0x0000d900ff0c7b82 */ /* 0x000e700000000800 */
[----:B------:R-:W5:Y:S01]  /*3730*/  LDC.64 R6, c[0x0][0x390] ;  /* 0x0000e400ff067b82 */ /* 0x000f620000000a00 */
[----:B--2---:R-:W-:-:S02]  /*3740*/  VIMNMX R0, PT, PT, RZ, R8, !PT ;  /* 0x00000008ff007248 */ /* 0x004fc40007fe0100 */
[----:B------:R-:W-:Y:S02]  /*3750*/  ISETP.GE.AND P1, PT, R8, 0x1, PT ;  /* 0x000000010800780c */ /* 0x000fe40003f26270 */
[----:B------:R-:W-:Y:S02]  /*3760*/  VIMNMX R3, PT, PT, R0, R9, !PT ;  /* 0x0000000900037248 */ /* 0x000fe40007fe0100 */
[----:B------:R-:W-:Y:S02]  /*3770*/  ISETP.GT.AND P0, PT, R9, R0, PT ;  /* 0x000000000900720c */ /* 0x000fe40003f04270 */
[----:B------:R-:W-:Y:S02]  /*3780*/  SEL R0, RZ, 0xffffffff, P1 ;  /* 0xffffffffff007807 */ /* 0x000fe40000800000 */
[----:B0-----:R-:W-:Y:S02]  /*3790*/  VIMNMX R4, PT, PT, R3, R10, !PT ;  /* 0x0000000a03047248 */ /* 0x001fe40007fe0100 */
[----:B------:R-:W-:Y:S01]  /*37a0*/  ISETP.GT.AND P1, PT, R10, R3, PT ;  /* 0x000000030a00720c */ /* 0x000fe20003f24270 */
[----:B-1----:R-:W-:Y:S01]  /*37b0*/  IMAD R3, R12, UR4, R13 ;  /* 0x000000040c037c24 */ /* 0x002fe2000f8e020d */
[----:B------:R-:W-:-:S02]  /*37c0*/  SEL R0, R0, 0x1, !P0 ;  /* 0x0000000100007807 */ /* 0x000fc40004000000 */
[----:B------:R-:W-:Y:S01]  /*37d0*/  ISETP.GT.AND P0, PT, R11, R4, PT ;  /* 0x000000040b00720c */ /* 0x000fe20003f04270 */
[----:B----4-:R-:W-:Y:S01]  /*37e0*/  IMAD R3, R3, UR5, R2 ;  /* 0x0000000503037c24 */ /* 0x010fe2000f8e0202 */
[----:B------:R-:W-:Y:S02]  /*37f0*/  VIMNMX R4, PT, PT, R4, R11, !PT ;  /* 0x0000000b04047248 */ /* 0x000fe40007fe0100 */
[----:B------:R-:W-:Y:S01]  /*3800*/  SEL R0, R0, 0x2, !P1 ;  /* 0x0000000200007807 */ /* 0x000fe20004800000 */
[----:B-----5:R-:W-:Y:S01]  /*3810*/  IMAD.WIDE R2, R3, 0x4, R6 ;  /* 0x0000000403027825 */ /* 0x020fe200078e0206 */
[----:B---3--:R-:W-:Y:S02]  /*3820*/  ISETP.GT.AND P1, PT, R5, R4, PT ;  /* 0x000000040500720c */ /* 0x008fe40003f24270 */
[----:B------:R-:W-:-:S04]  /*3830*/  SEL R0, R0, 0x3, !P0 ;  /* 0x0000000300007807 */ /* 0x000fc80004000000 */
[----:B------:R-:W-:-:S05]  /*3840*/  SEL R5, R0, 0x4, !P1 ;  /* 0x0000000400057807 */ /* 0x000fca0004800000 */
[----:B------:R-:W-:Y:S01]  /*3850*/  STG.E desc[UR6][R2.64], R5 ;  /* 0x0000000502007986 */ /* 0x000fe2000c101906 */
[----:B------:R-:W-:Y:S05]  /*3860*/  EXIT ;  /* 0x000000000000794d */ /* 0x000fea0003800000 */
        .weak           $__internal_0_$__cuda_sm20_dsqrt_rn_f64_mediumpath_v1
        .type           $__internal_0_$__cuda_sm20_dsqrt_rn_f64_mediumpath_v1,@function
        .size           $__internal_0_$__cuda_sm20_dsqrt_rn_f64_mediumpath_v1,($_Z15classify_kernelP5PointiPiiii$__internal_accurate_pow - $__internal_0_$__cuda_sm20_dsqrt_rn_f64_mediumpath_v1)
$__internal_0_$__cuda_sm20_dsqrt_rn_f64_mediumpath_v1:
[----:B------:R-:W-:Y:S01]  /*3870*/  ISETP.GE.U32.AND P0, PT, R23, -0x3400000, PT ;  /* 0xfcc000001700780c */ /* 0x000fe20003f06070 */
[----:B------:R-:W-:Y:S01]  /*3880*/  BSSY.RECONVERGENT B1, `(.L_x_53) ;  /* 0x0000025000017945 */ /* 0x000fe20003800200 */
[----:B------:R-:W-:Y:S01]  /*3890*/  MOV R17, R3 ;  /* 0x0000000300117202 */ /* 0x000fe20000000f00 */
[----:B------:R-:W-:-:S10]  /*38a0*/  IMAD.MOV.U32 R24, RZ, RZ, R4 ;  /* 0x000000ffff187224 */ /* 0x000fd400078e0004 */
[----:B------:R-:W-:Y:S05]  /*38b0*/  @!P0 BRA `(.L_x_54) ;  /* 0x0000000000208947 */ /* 0x000fea0003800000 */
[----:B------:R-:W-:-:S10]  /*38c0*/  DFMA.RM R18, R18, R24, R20 ;  /* 0x000000181212722b */ /* 0x000fd40000004014 */
[----:B------:R-:W-:-:S05]  /*38d0*/  IADD3 R20, P0, PT, R18, 0x1, RZ ;  /* 0x0000000112147810 */ /* 0x000fca0007f1e0ff */
[----:B------:R-:W-:-:S06]  /*38e0*/  IMAD.X R21, RZ, RZ, R19, P0 ;  /* 0x000000ffff157224 */ /* 0x000fcc00000e0613 */
[----:B------:R-:W-:-:S08]  /*38f0*/  DFMA.RP R16, -R18, R20, R16 ;  /* 0x000000141210722b */ /* 0x000fd00000008110 */
[----:B------:R-:W-:-:S06]  /*3900*/  DSETP.GT.AND P0, PT, R16, RZ, PT ;  /* 0x000000ff1000722a */ /* 0x000fcc0003f04000 */
[----:B------:R-:W-:Y:S02]  /*3910*/  FSEL R18, R20, R18, P0 ;  /* 0x0000001214127208 */ /* 0x000fe40000000000 */
[----:B------:R-:W-:Y:S01]  /*3920*/  FSEL R19, R21, R19, P0 ;  /* 0x0000001315137208 */ /* 0x000fe20000000000 */
[----:B------:R-:W-:Y:S06]  /*3930*/  BRA `(.L_x_55) ;  /* 0x0000000000647947 */ /* 0x000fec0003800000 */
.L_x_54:
[----:B------:R-:W-:-:S14]  /*3940*/  DSETP.NE.AND P0, PT, R16, RZ, PT ;  /* 0x000000ff1000722a */ /* 0x000fdc0003f05000 */
[----:B------:R-:W-:Y:S05]  /*3950*/  @!P0 BRA `(.L_x_56) ;  /* 0x0000000000588947 */ /* 0x000fea0003800000 */
[----:B------:R-:W-:-:S13]  /*3960*/  ISETP.GE.AND P0, PT, R17, RZ, PT ;  /* 0x000000ff1100720c */ /* 0x000fda0003f06270 */
[----:B------:R-:W-:Y:S01]  /*3970*/  @!P0 IMAD.MOV.U32 R18, RZ, RZ, 0x0 ;  /* 0x00000000ff128424 */ /* 0x000fe200078e00ff */
[----:B------:R-:W-:Y:S01]  /*3980*/  @!P0 MOV R19, 0xfff80000 ;  /* 0xfff8000000138802 */ /* 0x000fe20000000f00 */
[----:B------:R-:W-:Y:S06]  /*3990*/  @!P0 BRA `(.L_x_55) ;  /* 0x00000000004c8947 */ /* 0x000fec0003800000 */
[----:B------:R-:W-:-:S13]  /*39a0*/  ISETP.GT.AND P0, PT, R17, 0x7fefffff, PT ;  /* 0x7fefffff1100780c */ /* 0x000fda0003f04270 */
[----:B------:R-:W-:Y:S05]  /*39b0*/  @P0 BRA `(.L_x_56) ;  /* 0x0000000000400947 */ /* 0x000fea0003800000 */
[----:B------:R-:W-:Y:S01]  /*39c0*/  DMUL R16, R16, 8.11296384146066816958e+31 ;  /* 0x4690000010107828 */ /* 0x000fe20000000000 */
[----:B------:R-:W-:Y:S02]  /*39d0*/  IMAD.MOV.U32 R18, RZ, RZ, RZ ;  /* 0x000000ffff127224 */ /* 0x000fe400078e00ff */
[----:B------:R-:W-:Y:S02]  /*39e0*/  IMAD.MOV.U32 R24, RZ, RZ, 0x0 ;  /* 0x00000000ff187424 */ /* 0x000fe400078e00ff */
[----:B------:R-:W-:Y:S01]  /*39f0*/  IMAD.MOV.U32 R25, RZ, RZ, 0x3fd80000 ;  /* 0x3fd80000ff197424 */ /* 0x000fe200078e00ff */
[----:B------:R-:W0:Y:S02]  /*3a00*/  MUFU.RSQ64H R19, R17 ;  /* 0x0000001100137308 */ /* 0x000e240000001c00 */
[----:B0-----:R-:W-:-:S08]  /*3a10*/  DMUL R20, R18, R18 ;  /* 0x0000001212147228 */ /* 0x001fd00000000000 */
[----:B------:R-:W-:-:S08]  /*3a20*/  DFMA R20, R16, -R20, 1 ;  /* 0x3ff000001014742b */ /* 0x000fd00000000814 */
[----:B------:R-:W-:Y:S02]  /*3a30*/  DFMA R24, R20, R24, 0.5 ;  /* 0x3fe000001418742b */ /* 0x000fe40000000018 */
[----:B------:R-:W-:-:S08]  /*3a40*/  DMUL R20, R18, R20 ;  /* 0x0000001412147228 */ /* 0x000fd00000000000 */
[----:B------:R-:W-:-:S08]  /*3a50*/  DFMA R20, R24, R20, R18 ;  /* 0x000000141814722b */ /* 0x000fd00000000012 */
[----:B------:R-:W-:Y:S02]  /*3a60*/  DMUL R18, R16, R20 ;  /* 0x0000001410127228 */ /* 0x000fe40000000000 */
[----:B------:R-:W-:-:S06]  /*3a70*/  IADD3 R21, PT, PT, R21, -0x100000, RZ ;  /* 0xfff0000015157810 */ /* 0x000fcc0007ffe0ff */
[----:B------:R-:W-:-:S08]  /*3a80*/  DFMA R24, R18, -R18, R16 ;  /* 0x800000121218722b */ /* 0x000fd00000000010 */
[----:B------:R-:W-:-:S10]  /*3a90*/  DFMA R18, R20, R24, R18 ;  /* 0x000000181412722b */ /* 0x000fd40000000012 */
[----:B------:R-:W-:Y:S01]  /*3aa0*/  VIADD R19, R19, 0xfcb00000 ;  /* 0xfcb0000013137836 */ /* 0x000fe20000000000 */
[----:B------:R-:W-:Y:S06]  /*3ab0*/  BRA `(.L_x_55) ;  /* 0x0000000000047947 */ /* 0x000fec0003800000 */
.L_x_56:
[----:B------:R-:W-:-:S11]  /*3ac0*/  DADD R18, R16, R16 ;  /* 0x0000000010127229 */ /* 0x000fd60000000010 */
.L_x_55:
[----:B------:R-:W-:Y:S05]  /*3ad0*/  BSYNC.RECONVERGENT B1 ;  /* 0x0000000000017941 */ /* 0x000fea0003800200 */
.L_x_53:
[----:B------:R-:W-:Y:S01]  /*3ae0*/  MOV R23, 0x0 ;  /* 0x0000000000177802 */ /* 0x000fe20000000f00 */
[----:B------:R-:W-:Y:S02]  /*3af0*/  IMAD.MOV.U32 R24, RZ, RZ, R18 ;  /* 0x000000ffff187224 */ /* 0x000fe400078e0012 */
[----:B------:R-:W-:Y:S01]  /*3b00*/  IMAD.MOV.U32 R25, RZ, RZ, R19 ;  /* 0x000000ffff197224 */ /* 0x000fe200078e0013 */
[----:B------:R-:W-:Y:S06]  /*3b10*/  RET.REL.NODEC R22 `(_Z15classify_kernelP5PointiPiiii) ;  /* 0xffffffc416387950 */ /* 0x000fec0003c3ffff */
        .type           $_Z15classify_kernelP5PointiPiiii$__internal_accurate_pow,@function
        .size           $_Z15classify_kernelP5PointiPiiii$__internal_accurate_pow,(.L_x_60 - $_Z15classify_kernelP5PointiPiiii$__internal_accurate_pow)
$_Z15classify_kernelP5PointiPiiii$__internal_accurate_pow:
[----:B------:R-:W-:Y:S01]  /*3b20*/  ISETP.GT.U32.AND P0, PT, R3, 0xfffff, PT ;  /* 0x000fffff0300780c */ /* 0x000fe20003f04070 */
[--C-:B------:R-:W-:Y:S01]  /*3b30*/  IMAD.MOV.U32 R19, RZ, RZ, R3.reuse ;  /* 0x000000ffff137224 */ /* 0x100fe200078e0003 */
[----:B------:R-:W-:Y:S01]  /*3b40*/  UMOV UR8, 0x7d2cafe2 ;  /* 0x7d2cafe200087882 */ /* 0x000fe20000000000 */
[----:B------:R-:W-:Y:S01]  /*3b50*/  IMAD.MOV.U32 R22, RZ, RZ, 0x41ad3b5a ;  /* 0x41ad3b5aff167424 */ /* 0x000fe200078e00ff */
[----:B------:R-:W-:Y:S01]  /*3b60*/  UMOV UR9, 0x3eb0f5ff ;  /* 0x3eb0f5ff00097882 */ /* 0x000fe20000000000 */
[----:B------:R-:W-:Y:S01]  /*3b70*/  IMAD.MOV.U32 R23, RZ, RZ, 0x3ed0f5d2 ;  /* 0x3ed0f5d2ff177424 */ /* 0x000fe200078e00ff */
[----:B------:R-:W-:Y:S01]  /*3b80*/  SHF.R.U32.HI R3, RZ, 0x14, R3 ;  /* 0x00000014ff037819 */ /* 0x000fe20000011603 */
[----:B------:R-:W-:Y:S01]  /*3b90*/  UMOV UR10, 0x3b39803f ;  /* 0x3b39803f000a7882 */ /* 0x000fe20000000000 */
[----:B------:R-:W-:-:S05]  /*3ba0*/  UMOV UR11, 0x3c7abc9e ;  /* 0x3c7abc9e000b7882 */ /* 0x000fca0000000000 */
[----:B------:R-:W-:-:S10]  /*3bb0*/  @!P0 DMUL R16, R18, 1.80143985094819840000e+16 ;  /* 0x4350000012108828 */ /* 0x000fd40000000000 */
[----:B------:R-:W-:Y:S01]  /*3bc0*/  @!P0 IMAD.MOV.U32 R19, RZ, RZ, R17 ;  /* 0x000000ffff138224 */ /* 0x000fe200078e0011 */
[----:B------:R-:W-:Y:S01]  /*3bd0*/  @!P0 LEA.HI R3, R17, 0xffffffca, RZ, 0xc ;  /* 0xffffffca11038811 */ /* 0x000fe200078f60ff */
[----:B------:R-:W-:-:S03]  /*3be0*/  @!P0 IMAD.MOV.U32 R18, RZ, RZ, R16 ;  /* 0x000000ffff128224 */ /* 0x000fc600078e0010 */
[----:B------:R-:W-:Y:S02]  /*3bf0*/  LOP3.LUT R19, R19, 0x800fffff, RZ, 0xc0, !PT ;  /* 0x800fffff13137812 */ /* 0x000fe400078ec0ff */
[----:B------:R-:W-:Y:S02]  /*3c00*/  MOV R20, R18 ;  /* 0x0000001200147202 */ /* 0x000fe40000000f00 */
[----:B------:R-:W-:Y:S02]  /*3c10*/  LOP3.LUT R19, R19, 0x3ff00000, RZ, 0xfc, !PT ;  /* 0x3ff0000013137812 */ /* 0x000fe400078efcff */
[----:B------:R-:W-:Y:S02]  /*3c20*/  MOV R18, RZ ;  /* 0x000000ff00127202 */ /* 0x000fe40000000f00 */
[----:B------:R-:W-:Y:S01]  /*3c30*/  ISETP.GE.U32.AND P1, PT, R19, 0x3ff6a09f, PT ;  /* 0x3ff6a09f1300780c */ /* 0x000fe20003f26070 */
[----:B------:R-:W-:-:S12]  /*3c40*/  IMAD.MOV.U32 R21, RZ, RZ, R19 ;  /* 0x000000ffff157224 */ /* 0x000fd800078e0013 */
[----:B------:R-:W-:-:S04]  /*3c50*/  @P1 VIADD R16, R21, 0xfff00000 ;  /* 0xfff0000015101836 */ /* 0x000fc80000000000 */
[----:B------:R-:W-:-:S06]  /*3c60*/  @P1 IMAD.MOV.U32 R21, RZ, RZ, R16 ;  /* 0x000000ffff151224 */ /* 0x000fcc00078e0010 */
[C---:B------:R-:W-:Y:S02]  /*3c70*/  DADD R26, R20.reuse, 1 ;  /* 0x3ff00000141a7429 */ /* 0x040fe40000000000 */
[----:B------:R-:W-:-:S04]  /*3c80*/  DADD R20, R20, -1 ;  /* 0xbff0000014147429 */ /* 0x000fc80000000000 */
[----:B------:R-:W0:Y:S02]  /*3c90*/  MUFU.RCP64H R19, R27 ;  /* 0x0000001b00137308 */ /* 0x000e240000001800 */
[----:B0-----:R-:W-:-:S08]  /*3ca0*/  DFMA R24, -R26, R18, 1 ;  /* 0x3ff000001a18742b */ /* 0x001fd00000000112 */
[----:B------:R-:W-:-:S08]  /*3cb0*/  DFMA R24, R24, R24, R24 ;  /* 0x000000181818722b */ /* 0x000fd00000000018 */
[----:B------:R-:W-:-:S08]  /*3cc0*/  DFMA R24, R18, R24, R18 ;  /* 0x000000181218722b */ /* 0x000fd00000000012 */
[----:B------:R-:W-:-:S08]  /*3cd0*/  DMUL R18, R20, R24 ;  /* 0x0000001814127228 */ /* 0x000fd00000000000 */
[----:B------:R-:W-:-:S08]  /*3ce0*/  DFMA R18, R20, R24, R18 ;  /* 0x000000181412722b */ /* 0x000fd00000000012 */
[----:B------:R-:W-:-:S08]  /*3cf0*/  DMUL R32, R18, R18 ;  /* 0x0000001212207228 */ /* 0x000fd00000000000 */
[----:B------:R-:W-:Y:S01]  /*3d00*/  DFMA R22, R32, UR8, R22 ;  /* 0x0000000820167c2b */ /* 0x000fe20008000016 */
[----:B------:R-:W-:Y:S01]  /*3d10*/  UMOV UR8, 0x75488a3f ;  /* 0x75488a3f00087882 */ /* 0x000fe20000000000 */
[----:B------:R-:W-:-:S06]  /*3d20*/  UMOV UR9, 0x3ef3b20a ;  /* 0x3ef3b20a00097882 */ /* 0x000fcc0000000000 */
[----:B------:R-:W-:Y:S01]  /*3d30*/  DFMA R30, R32, R22, UR8 ;  /* 0x00000008201e7e2b */ /* 0x000fe20008000016 */
[----:B------:R-:W-:Y:S01]  /*3d40*/  UMOV UR8, 0xe4faecd5 ;  /* 0xe4faecd500087882 */ /* 0x000fe20000000000 */
[----:B------:R-:W-:Y:S01]  /*3d50*/  UMOV UR9, 0x3f1745cd ;  /* 0x3f1745cd00097882 */ /* 0x000fe20000000000 */
[----:B------:R-:W-:-:S05]  /*3d60*/  DADD R22, R20, -R18 ;  /* 0x0000000014167229 */ /* 0x000fca0000000812 */
[----:B------:R-:W-:Y:S01]  /*3d70*/  DFMA R30, R32, R30, UR8 ;  /* 0x00000008201e7e2b */ /* 0x000fe2000800001e */
[----:B------:R-:W-:Y:S01]  /*3d80*/  UMOV UR8, 0x258a578b ;  /* 0x258a578b00087882 */ /* 0x000fe20000000000 */
[----:B------:R-:W-:Y:S01]  /*3d90*/  UMOV UR9, 0x3f3c71c7 ;  /* 0x3f3c71c700097882 */ /* 0x000fe20000000000 */
[----:B------:R-:W-:-:S05]  /*3da0*/  DADD R22, R22, R22 ;  /* 0x0000000016167229 */ /* 0x000fca0000000016 */
[----:B------:R-:W-:Y:S01]  /*3db0*/  DFMA R30, R32, R30, UR8 ;  /* 0x00000008201e7e2b */ /* 0x000fe2000800001e */
[----:B------:R-:W-:Y:S01]  /*3dc0*/  UMOV UR8, 0x9242b910 ;  /* 0x9242b91000087882 */ /* 0x000fe20000000000 */
[----:B------:R-:W-:Y:S01]  /*3dd0*/  UMOV UR9, 0x3f624924 ;  /* 0x3f62492400097882 */ /* 0x000fe20000000000 */
[----:B------:R-:W-:-:S05]  /*3de0*/  DFMA R22, R20, -R18, R22 ;  /* 0x800000121416722b */ /* 0x000fca0000000016 */
[----:B------:R-:W-:Y:S01]  /*3df0*/  DFMA R30, R32, R30, UR8 ;  /* 0x00000008201e7e2b */ /* 0x000fe2000800001e */
[----:B------:R-:W-:Y:S01]  /*3e00*/  UMOV UR8, 0x99999dfb ;  /* 0x99999dfb00087882 */ /* 0x000fe20000000000 */
[----:B------:R-:W-:Y:S01]  /*3e10*/  UMOV UR9, 0x3f899999 ;  /* 0x3f89999900097882 */ /* 0x000fe20000000000 */
[----:B------:R-:W-:Y:S02]  /*3e20*/  DMUL R22, R24, R22 ;  /* 0x0000001618167228 */ /* 0x000fe40000000000 */
[----:B------:R-:W-:-:S03]  /*3e30*/  DMUL R24, R18, R18 ;  /* 0x0000001212187228 */ /* 0x000fc60000000000 */
[----:B------:R-:W-:Y:S01]  /*3e40*/  DFMA R30, R32, R30, UR8 ;  /* 0x00000008201e7e2b */ /* 0x000fe2000800001e */
[----:B------:R-:W-:Y:S01]  /*3e50*/  UMOV UR8, 0x55555555 ;  /* 0x5555555500087882 */ /* 0x000fe20000000000 */
[----:B------:R-:W-:-:S03]  /*3e60*/  UMOV UR9, 0x3fb55555 ;  /* 0x3fb5555500097882 */ /* 0x000fc60000000000 */
[----:B------:R-:W-:-:S03]  /*3e70*/  DMUL R16, R18, R24 ;  /* 0x0000001812107228 */ /* 0x000fc60000000000 */
[----:B------:R-:W-:-:S08]  /*3e80*/  DFMA R20, R32, R30, UR8 ;  /* 0x0000000820147e2b */ /* 0x000fd0000800001e */
[----:B------:R-:W-:Y:S01]  /*3e90*/  DADD R26, -R20, UR8 ;  /* 0x00000008141a7e29 */ /* 0x000fe20008000100 */
[----:B------:R-:W-:Y:S01]  /*3ea0*/  UMOV UR8, 0xb9e7b0 ;  /* 0x00b9e7b000087882 */ /* 0x000fe20000000000 */
[----:B------:R-:W-:-:S06]  /*3eb0*/  UMOV UR9, 0x3c46a4cb ;  /* 0x3c46a4cb00097882 */ /* 0x000fcc0000000000 */
[----:B------:R-:W-:Y:S02]  /*3ec0*/  DFMA R26, R32, R30, R26 ;  /* 0x0000001e201a722b */ /* 0x000fe4000000001a */
[----:B------:R-:W-:Y:S01]  /*3ed0*/  DFMA R30, R18, R18, -R24 ;  /* 0x00000012121e722b */ /* 0x000fe20000000818 */
[----:B------:R-:W-:Y:S01]  /*3ee0*/  VIADD R33, R23, 0x100000 ;  /* 0x0010000017217836 */ /* 0x000fe20000000000 */
[----:B------:R-:W-:-:S06]  /*3ef0*/  MOV R32, R22 ;  /* 0x0000001600207202 */ /* 0x000fcc0000000f00 */
[----:B------:R-:W-:Y:S02]  /*3f00*/  DFMA R30, R18, R32, R30 ;  /* 0x00000020121e722b */ /* 0x000fe4000000001e */
[----:B------:R-:W-:Y:S01]  /*3f10*/  DADD R32, R26, -UR8 ;  /* 0x800000081a207e29 */ /* 0x000fe20008000000 */
[----:B------:R-:W-:Y:S01]  /*3f20*/  UMOV UR8, 0x80000000 ;  /* 0x8000000000087882 */ /* 0x000fe20000000000 */
[----:B------:R-:W-:Y:S01]  /*3f30*/  DFMA R26, R18, R24, -R16 ;  /* 0x00000018121a722b */ /* 0x000fe20000000810 */
[----:B------:R-:W-:-:S07]  /*3f40*/  UMOV UR9, 0x43300000 ;  /* 0x4330000000097882 */ /* 0x000fce0000000000 */
[----:B------:R-:W-:Y:S02]  /*3f50*/  DFMA R26, R22, R24, R26 ;  /* 0x00000018161a722b */ /* 0x000fe4000000001a */
[----:B------:R-:W-:-:S06]  /*3f60*/  DADD R24, R20, R32 ;  /* 0x0000000014187229 */ /* 0x000fcc0000000020 */
[----:B------:R-:W-:Y:S02]  /*3f70*/  DFMA R26, R18, R30, R26 ;  /* 0x0000001e121a722b */ /* 0x000fe4000000001a */
[----:B------:R-:W-:Y:S02]  /*3f80*/  DADD R30, R20, -R24 ;  /* 0x00000000141e7229 */ /* 0x000fe40000000818 */
[----:B------:R-:W-:-:S06]  /*3f90*/  DMUL R20, R24, R16 ;  /* 0x0000001018147228 */ /* 0x000fcc0000000000 */
[----:B------:R-:W-:Y:S02]  /*3fa0*/  DADD R32, R32, R30 ;  /* 0x0000000020207229 */ /* 0x000fe4000000001e */
[----:B------:R-:W-:-:S08]  /*3fb0*/  DFMA R30, R24, R16, -R20 ;  /* 0x00000010181e722b */ /* 0x000fd00000000814 */
[----:B------:R-:W-:-:S08]  /*3fc0*/  DFMA R26, R24, R26, R30 ;  /* 0x0000001a181a722b */ /* 0x000fd0000000001e */
[----:B------:R-:W-:-:S08]  /*3fd0*/  DFMA R32, R32, R16, R26 ;  /* 0x000000102020722b */ /* 0x000fd0000000001a */
[----:B------:R-:W-:-:S08]  /*3fe0*/  DADD R16, R20, R32 ;  /* 0x0000000014107229 */ /* 0x000fd00000000020 */
[--C-:B------:R-:W-:Y:S02]  /*3ff0*/  DADD R24, R18, R16.reuse ;  /* 0x0000000012187229 */ /* 0x100fe40000000010 */
[----:B------:R-:W-:-:S06]  /*4000*/  DADD R20, R20, -R16 ;  /* 0x0000000014147229 */ /* 0x000fcc0000000810 */
[----:B------:R-:W-:Y:S02]  /*4010*/  DADD R18, R18, -R24 ;  /* 0x0000000012127229 */ /* 0x000fe40000000818 */
[----:B------:R-:W-:-:S06]  /*4020*/  DADD R20, R32, R20 ;  /* 0x0000000020147229 */ /* 0x000fcc0000000014 */
[----:B------:R-:W-:Y:S01]  /*4030*/  DADD R18, R16, R18 ;  /* 0x0000000010127229 */ /* 0x000fe20000000012 */
[C---:B------:R-:W-:Y:S02]  /*4040*/  VIADD R16, R3.reuse, 0xfffffc01 ;  /* 0xfffffc0103107836 */ /* 0x040fe40000000000 */
[----:B------:R-:W-:Y:S02]  /*4050*/  @P1 VIADD R16, R3, 0xfffffc02 ;  /* 0xfffffc0203101836 */ /* 0x000fe40000000000 */
[----:B------:R-:W-:-:S03]  /*4060*/  IMAD.MOV.U32 R17, RZ, RZ, 0x43300000 ;  /* 0x43300000ff117424 */ /* 0x000fc600078e00ff */
[----:B------:R-:W-:Y:S01]  /*4070*/  DADD R20, R20, R18 ;  /* 0x0000000014147229 */ /* 0x000fe20000000012 */
[----:B------:R-:W-:-:S06]  /*4080*/  LOP3.LUT R16, R16, 0x80000000, RZ, 0x3c, !PT ;  /* 0x8000000010107812 */ /* 0x000fcc00078e3cff */
[----:B------:R-:W-:Y:S01]  /*4090*/  DADD R18, R16, -UR8 ;  /* 0x8000000810127e29 */ /* 0x000fe20008000000 */
[----:B------:R-:W-:Y:S01]  /*40a0*/  UMOV UR8, 0xfefa39ef ;  /* 0xfefa39ef00087882 */ /* 0x000fe20000000000 */
[----:B------:R-:W-:Y:S01]  /*40b0*/  DADD R22, R22, R20 ;  /* 0x0000000016167229 */ /* 0x000fe20000000014 */
[----:B------:R-:W-:-:S07]  /*40c0*/  UMOV UR9, 0x3fe62e42 ;  /* 0x3fe62e4200097882 */ /* 0x000fce0000000000 */
[----:B------:R-:W-:-:S08]  /*40d0*/  DADD R20, R24, R22 ;  /* 0x0000000018147229 */ /* 0x000fd00000000016 */
[--C-:B------:R-:W-:Y:S02]  /*40e0*/  DFMA R16, R18, UR8, R20.reuse ;  /* 0x0000000812107c2b */ /* 0x100fe40008000014 */
[----:B------:R-:W-:-:S06]  /*40f0*/  DADD R26, R24, -R20 ;  /* 0x00000000181a7229 */ /* 0x000fcc0000000814 */
[----:B------:R-:W-:Y:S02]  /*4100*/  DFMA R24, R18, -UR8, R16 ;  /* 0x8000000812187c2b */ /* 0x000fe40008000010 */
[----:B------:R-:W-:-:S06]  /*4110*/  DADD R26, R22, R26 ;  /* 0x00000000161a7229 */ /* 0x000fcc000000001a */
[----:B------:R-:W-:-:S08]  /*4120*/  DADD R24, -R20, R24 ;  /* 0x0000000014187229 */ /* 0x000fd00000000118 */
[----:B------:R-:W-:-:S08]  /*4130*/  DADD R20, R26, -R24 ;  /* 0x000000001a147229 */ /* 0x000fd00000000818 */
[----:B------:R-:W-:-:S08]  /*4140*/  DFMA R20, R18, UR10, R20 ;  /* 0x0000000a12147c2b */ /* 0x000fd00008000014 */
[----:B------:R-:W-:-:S08]  /*4150*/  DADD R18, R16, R20 ;  /* 0x0000000010127229 */ /* 0x000fd00000000014 */
[----:B------:R-:W-:Y:S02]  /*4160*/  DADD R16, R16, -R18 ;  /* 0x0000000010107229 */ /* 0x000fe40000000812 */
[----:B------:R-:W-:-:S06]  /*4170*/  DMUL R22, R18, 2 ;  /* 0x4000000012167828 */ /* 0x000fcc0000000000 */
[----:B------:R-:W-:Y:S02]  /*4180*/  DADD R20, R20, R16 ;  /* 0x0000000014147229 */ /* 0x000fe40000000010 */
[----:B------:R-:W-:Y:S01]  /*4190*/  DFMA R18, R18, 2, -R22 ;  /* 0x400000001212782b */ /* 0x000fe20000000816 */
[----:B------:R-:W-:Y:S01]  /*41a0*/  MOV R16, 0x652b82fe ;  /* 0x652b82fe00107802 */ /* 0x000fe20000000f00 */
[----:B------:R-:W-:-:S06]  /*41b0*/  IMAD.MOV.U32 R17, RZ, RZ, 0x3ff71547 ;  /* 0x3ff71547ff117424 */ /* 0x000fcc00078e00ff */
[----:B------:R-:W-:-:S08]  /*41c0*/  DFMA R20, R20, 2, R18 ;  /* 0x400000001414782b */ /* 0x000fd00000000012 */
[----:B------:R-:W-:-:S08]  /*41d0*/  DADD R24, R22, R20 ;  /* 0x0000000016187229 */ /* 0x000fd00000000014 */
[----:B------:R-:W-:Y:S02]  /*41e0*/  DFMA R16, R24, R16, 6.75539944105574400000e+15 ;  /* 0x433800001810742b */ /* 0x000fe40000000010 */
[----:B------:R-:W-:Y:S01]  /*41f0*/  FSETP.GEU.AND P0, PT, |R25|, 4.1917929649353027344, PT ;  /* 0x4086232b1900780b */ /* 0x000fe20003f0e200 */
[----:B------:R-:W-:-:S05]  /*4200*/  DADD R22, R22, -R24 ;  /* 0x0000000016167229 */ /* 0x000fca0000000818 */
[----:B------:R-:W-:-:S03]  /*4210*/  DADD R18, R16, -6.75539944105574400000e+15 ;  /* 0xc338000010127429 */ /* 0x000fc60000000000 */
[----:B------:R-:W-:-:S05]  /*4220*/  DADD R20, R20, R22 ;  /* 0x0000000014147229 */ /* 0x000fca0000000016 */
[----:B------:R-:W-:Y:S01]  /*4230*/  DFMA R26, R18, -UR8, R24 ;  /* 0x80000008121a7c2b */ /* 0x000fe20008000018 */
[----:B------:R-:W-:Y:S01]  /*4240*/  UMOV UR8, 0x3b39803f ;  /* 0x3b39803f00087882 */ /* 0x000fe20000000000 */
[----:B------:R-:W-:-:S06]  /*4250*/  UMOV UR9, 0x3c7abc9e ;  /* 0x3c7abc9e00097882 */ /* 0x000fcc0000000000 */
[----:B------:R-:W-:Y:S01]  /*4260*/  DFMA R26, R18, -UR8, R26 ;  /* 0x80000008121a7c2b */ /* 0x000fe2000800001a */
[----:B------:R-:W-:Y:S01]  /*4270*/  UMOV UR8, 0x69ce2bdf ;  /* 0x69ce2bdf00087882 */ /* 0x000fe20000000000 */
[----:B------:R-:W-:Y:S01]  /*4280*/  IMAD.MOV.U32 R18, RZ, RZ, -0x35dec16 ;  /* 0xfca213eaff127424 */ /* 0x000fe200078e00ff */
[----:B------:R-:W-:Y:S01]  /*4290*/  UMOV UR9, 0x3e5ade15 ;  /* 0x3e5ade1500097882 */ /* 0x000fe20000000000 */
[----:B------:R-:W-:-:S06]  /*42a0*/  IMAD.MOV.U32 R19, RZ, RZ, 0x3e928af3 ;  /* 0x3e928af3ff137424 */ /* 0x000fcc00078e00ff */
[----:B------:R-:W-:Y:S01]  /*42b0*/  DFMA R18, R26, UR8, R18 ;  /* 0x000000081a127c2b */ /* 0x000fe20008000012 */
[----:B------:R-:W-:Y:S01]  /*42c0*/  UMOV UR8, 0x62401315 ;  /* 0x6240131500087882 */ /* 0x000fe20000000000 */
[----:B------:R-:W-:-:S06]  /*42d0*/  UMOV UR9, 0x3ec71dee ;  /* 0x3ec71dee00097882 */ /* 0x000fcc0000000000 */
[----:B------:R-:W-:Y:S01]  /*42e0*/  DFMA R18, R26, R18, UR8 ;  /* 0x000000081a127e2b */ /* 0x000fe20008000012 */
        /* <DEDUP_REMOVED lines=20> */
[----:B------:R-:W-:-:S08]  /*4430*/  DFMA R18, R26, R18, UR8 ;  /* 0x000000081a127e2b */ /* 0x000fd00008000012 */
[----:B------:R-:W-:-:S08]  /*4440*/  DFMA R18, R26, R18, 1 ;  /* 0x3ff000001a12742b */ /* 0x000fd00000000012 */
[----:B------:R-:W-:-:S10]  /*4450*/  DFMA R18, R26, R18, 1 ;  /* 0x3ff000001a12742b */ /* 0x000fd40000000012 */
[----:B------:R-:W-:Y:S01]  /*4460*/  LEA R23, R16, R19, 0x14 ;  /* 0x0000001310177211 */ /* 0x000fe200078ea0ff */
[----:B------:R-:W-:Y:S01]  /*4470*/  IMAD.MOV.U32 R22, RZ, RZ, R18 ;  /* 0x000000ffff167224 */ /* 0x000fe200078e0012 */
[----:B------:R-:W-:Y:S06]  /*4480*/  @!P0 BRA `(.L_x_57) ;  /* 0x0000000000308947 */ /* 0x000fec0003800000 */
[----:B------:R-:W-:Y:S01]  /*4490*/  FSETP.GEU.AND P1, PT, |R25|, 4.2275390625, PT ;  /* 0x408748001900780b */ /* 0x000fe20003f2e200 */
[C---:B------:R-:W-:Y:S02]  /*44a0*/  DADD R22, R24.reuse, +INF ;  /* 0x7ff0000018167429 */ /* 0x040fe40000000000 */
[----:B------:R-:W-:-:S08]  /*44b0*/  DSETP.GEU.AND P0, PT, R24, RZ, PT ;  /* 0x000000ff1800722a */ /* 0x000fd00003f0e000 */
[----:B------:R-:W-:Y:S02]  /*44c0*/  FSEL R22, R22, RZ, P0 ;  /* 0x000000ff16167208 */ /* 0x000fe40000000000 */
[----:B------:R-:W-:Y:S02]  /*44d0*/  @!P1 LEA.HI R3, R16, R16, RZ, 0x1 ;  /* 0x0000001010039211 */ /* 0x000fe400078f08ff */
[----:B------:R-:W-:Y:S02]  /*44e0*/  FSEL R23, R23, RZ, P0 ;  /* 0x000000ff17177208 */ /* 0x000fe40000000000 */
[----:B------:R-:W-:-:S05]  /*44f0*/  @!P1 SHF.R.S32.HI R3, RZ, 0x1, R3 ;  /* 0x00000001ff039819 */ /* 0x000fca0000011403 */
[----:B------:R-:W-:Y:S02]  /*4500*/  @!P1 IMAD.IADD R16, R16, 0x1, -R3 ;  /* 0x0000000110109824 */ /* 0x000fe400078e0a03 */
[----:B------:R-:W-:-:S03]  /*4510*/  @!P1 IMAD R19, R3, 0x100000, R19 ;  /* 0x0010000003139824 */ /* 0x000fc600078e0213 */
[----:B------:R-:W-:Y:S02]  /*4520*/  @!P1 LEA R17, R16, 0x3ff00000, 0x14 ;  /* 0x3ff0000010119811 */ /* 0x000fe400078ea0ff */
[----:B------:R-:W-:-:S06]  /*4530*/  @!P1 MOV R16, RZ ;  /* 0x000000ff00109202 */ /* 0x000fcc0000000f00 */
[----:B------:R-:W-:-:S11]  /*4540*/  @!P1 DMUL R22, R18, R16 ;  /* 0x0000001012169228 */ /* 0x000fd60000000000 */
.L_x_57:
[----:B------:R-:W-:Y:S01]  /*4550*/  DFMA R20, R20, R22, R22 ;  /* 0x000000161414722b */ /* 0x000fe20000000016 */
[----:B------:R-:W-:Y:S01]  /*4560*/  IMAD.MOV.U32 R18, RZ, RZ, R4 ;  /* 0x000000ffff127224 */ /* 0x000fe200078e0004 */
[----:B------:R-:W-:Y:S01]  /*4570*/  DSETP.NEU.AND P0, PT, |R22|, +INF , PT ;  /* 0x7ff000001600742a */ /* 0x000fe20003f0d200 */
[----:B------:R-:W-:-:S07]  /*4580*/  IMAD.MOV.U32 R19, RZ, RZ, 0x0 ;  /* 0x00000000ff137424 */ /* 0x000fce00078e00ff */
[----:B------:R-:W-:Y:S02]  /*4590*/  FSEL R16, R22, R20, !P0 ;  /* 0x0000001416107208 */ /* 0x000fe40004000000 */
[----:B------:R-:W-:Y:S01]  /*45a0*/  FSEL R3, R23, R21, !P0 ;  /* 0x0000001517037208 */ /* 0x000fe20004000000 */
[----:B------:R-:W-:Y:S06]  /*45b0*/  RET.REL.NODEC R18 `(_Z15classify_kernelP5PointiPiiii) ;  /* 0xffffffb812907950 */ /* 0x000fec0003c3ffff */
.L_x_58:
[----:B------:R-:W-:-:S00]  /*45c0*/  BRA `(.L_x_58) ;  /* 0xfffffffc00fc7947 */ /* 0x000fc0000383ffff */
[----:B------:R-:W-:-:S00]  /*45d0*/  NOP ;  /* 0x0000000000007918 */ /* 0x000fc00000000000 */
        /* <DEDUP_REMOVED lines=10> */
.L_x_60:


//--------------------- .nv.shared.reserved.0     --------------------------
	.section	.nv.shared.reserved.0,"aw",@nobits
	.weak		__nv_reservedSMEM_offset_0_alias
	.size		__nv_reservedSMEM_offset_0_alias, 0, 64
	.other		__nv_reservedSMEM_offset_0_alias,@"STO_CUDA_RESERVED_SHARED STV_DEFAULT"
__nv_reservedSMEM_offset_0_alias:
	.zero		0
	.zero		64


//--------------------- .nv.constant0._Z15classify_kernelP5PointiPiiii --------------------------
	.section	.nv.constant0._Z15classify_kernelP5PointiPiiii,"a",@progbits
	.sectionflags	@""
	.align	4
.nv.constant0._Z15classify_kernelP5PointiPiiii:
	.zero		932


//--------------------- SYMBOLS --------------------------

	.type		.nv.reservedSmem.offset0,@object
	.size		.nv.reservedSmem.offset0,0x4
